//
// Generated by NVIDIA NVVM Compiler
//
// Compiler Build ID: CL-36424714
// Cuda compilation tools, release 13.0, V13.0.88
// Based on NVVM 20.0.0
//

.version 9.0
.target sm_100
.address_size 64

	// .globl	_Z26autostretch_stretch_kernelPfiff

.visible .entry _Z26autostretch_stretch_kernelPfiff(
	.param .u64 .ptr .align 1 _Z26autostretch_stretch_kernelPfiff_param_0,
	.param .u32 _Z26autostretch_stretch_kernelPfiff_param_1,
	.param .f32 _Z26autostretch_stretch_kernelPfiff_param_2,
	.param .f32 _Z26autostretch_stretch_kernelPfiff_param_3
)
{
	.reg .pred 	%p<8>;
	.reg .b32 	%r<7>;
	.reg .b32 	%f<18>;
	.reg .b64 	%rd<5>;

	ld.param.u64 	%rd1, [_Z26autostretch_stretch_kernelPfiff_param_0];
	ld.param.u32 	%r2, [_Z26autostretch_stretch_kernelPfiff_param_1];
	ld.param.f32 	%f1, [_Z26autostretch_stretch_kernelPfiff_param_2];
	ld.param.f32 	%f2, [_Z26autostretch_stretch_kernelPfiff_param_3];
	mov.u32 	%r3, %ctaid.x;
	mov.u32 	%r4, %ntid.x;
	mov.u32 	%r5, %tid.x;
	mad.lo.s32 	%r1, %r3, %r4, %r5;
	setp.ge.s32 	%p1, %r1, %r2;
	@%p1 bra 	$L__BB0_2;
	cvta.to.global.u64 	%rd2, %rd1;
	shl.b32 	%r6, %r1, 2;
	mul.wide.s32 	%rd3, %r6, 4;
	add.s64 	%rd4, %rd2, %rd3;
	ld.global.f32 	%f3, [%rd4];
	sub.f32 	%f4, %f3, %f1;
	mul.f32 	%f5, %f2, %f4;
	setp.lt.f32 	%p2, %f5, 0f00000000;
	setp.gt.f32 	%p3, %f5, 0f3F800000;
	selp.f32 	%f6, 0f3F800000, %f5, %p3;
	selp.f32 	%f7, 0f00000000, %f6, %p2;
	st.global.f32 	[%rd4], %f7;
	ld.global.f32 	%f8, [%rd4+4];
	sub.f32 	%f9, %f8, %f1;
	mul.f32 	%f10, %f2, %f9;
	setp.lt.f32 	%p4, %f10, 0f00000000;
	setp.gt.f32 	%p5, %f10, 0f3F800000;
	selp.f32 	%f11, 0f3F800000, %f10, %p5;
	selp.f32 	%f12, 0f00000000, %f11, %p4;
	st.global.f32 	[%rd4+4], %f12;
	ld.global.f32 	%f13, [%rd4+8];
	sub.f32 	%f14, %f13, %f1;
	mul.f32 	%f15, %f2, %f14;
	setp.lt.f32 	%p6, %f15, 0f00000000;
	setp.gt.f32 	%p7, %f15, 0f3F800000;
	selp.f32 	%f16, 0f3F800000, %f15, %p7;
	selp.f32 	%f17, 0f00000000, %f16, %p6;
	st.global.f32 	[%rd4+8], %f17;
$L__BB0_2:
	ret;

}
	// .globl	_Z27collect_valid_values_kernelPKfPfPii
.visible .entry _Z27collect_valid_values_kernelPKfPfPii(
	.param .u64 .ptr .align 1 _Z27collect_valid_values_kernelPKfPfPii_param_0,
	.param .u64 .ptr .align 1 _Z27collect_valid_values_kernelPKfPfPii_param_1,
	.param .u64 .ptr .align 1 _Z27collect_valid_values_kernelPKfPfPii_param_2,
	.param .u32 _Z27collect_valid_values_kernelPKfPfPii_param_3
)
{
	.reg .pred 	%p<14>;
	.reg .b32 	%r<11>;
	.reg .b32 	%f<10>;
	.reg .b64 	%rd<15>;

	ld.param.u64 	%rd4, [_Z27collect_valid_values_kernelPKfPfPii_param_0];
	ld.param.u64 	%rd5, [_Z27collect_valid_values_kernelPKfPfPii_param_1];
	ld.param.u64 	%rd6, [_Z27collect_valid_values_kernelPKfPfPii_param_2];
	ld.param.u32 	%r6, [_Z27collect_valid_values_kernelPKfPfPii_param_3];
	cvta.to.global.u64 	%rd1, %rd5;
	cvta.to.global.u64 	%rd2, %rd6;
	mov.u32 	%r7, %ctaid.x;
	mov.u32 	%r8, %ntid.x;
	mov.u32 	%r9, %tid.x;
	mad.lo.s32 	%r1, %r7, %r8, %r9;
	setp.ge.s32 	%p1, %r1, %r6;
	@%p1 bra 	$L__BB1_10;
	cvta.to.global.u64 	%rd7, %rd4;
	shl.b32 	%r10, %r1, 2;
	mul.lo.s32 	%r2, %r6, 3;
	mul.wide.s32 	%rd8, %r10, 4;
	add.s64 	%rd3, %rd7, %rd8;
	ld.global.f32 	%f4, [%rd3];
	abs.f32 	%f5, %f4;
	setp.equ.f32 	%p2, %f5, 0f7F800000;
	setp.ltu.f32 	%p3, %f4, 0f00000000;
	or.pred  	%p4, %p2, %p3;
	@%p4 bra 	$L__BB1_4;
	atom.global.add.u32 	%r3, [%rd2], 1;
	setp.ge.s32 	%p5, %r3, %r2;
	@%p5 bra 	$L__BB1_4;
	mul.wide.s32 	%rd9, %r3, 4;
	add.s64 	%rd10, %rd1, %rd9;
	st.global.f32 	[%rd10], %f4;
$L__BB1_4:
	ld.global.f32 	%f6, [%rd3+4];
	abs.f32 	%f7, %f6;
	setp.equ.f32 	%p6, %f7, 0f7F800000;
	setp.ltu.f32 	%p7, %f6, 0f00000000;
	or.pred  	%p8, %p6, %p7;
	@%p8 bra 	$L__BB1_7;
	atom.global.add.u32 	%r4, [%rd2], 1;
	setp.ge.s32 	%p9, %r4, %r2;
	@%p9 bra 	$L__BB1_7;
	mul.wide.s32 	%rd11, %r4, 4;
	add.s64 	%rd12, %rd1, %rd11;
	st.global.f32 	[%rd12], %f6;
$L__BB1_7:
	ld.global.f32 	%f8, [%rd3+8];
	abs.f32 	%f9, %f8;
	setp.equ.f32 	%p10, %f9, 0f7F800000;
	setp.ltu.f32 	%p11, %f8, 0f00000000;
	or.pred  	%p12, %p10, %p11;
	@%p12 bra 	$L__BB1_10;
	atom.global.add.u32 	%r5, [%rd2], 1;
	setp.ge.s32 	%p13, %r5, %r2;
	@%p13 bra 	$L__BB1_10;
	mul.wide.s32 	%rd13, %r5, 4;
	add.s64 	%rd14, %rd1, %rd13;
	st.global.f32 	[%rd14], %f8;
$L__BB1_10:
	ret;

}
	// .globl	_Z24compute_histogram_kernelPKfPiiif
.visible .entry _Z24compute_histogram_kernelPKfPiiif(
	.param .u64 .ptr .align 1 _Z24compute_histogram_kernelPKfPiiif_param_0,
	.param .u64 .ptr .align 1 _Z24compute_histogram_kernelPKfPiiif_param_1,
	.param .u32 _Z24compute_histogram_kernelPKfPiiif_param_2,
	.param .u32 _Z24compute_histogram_kernelPKfPiiif_param_3,
	.param .f32 _Z24compute_histogram_kernelPKfPiiif_param_4
)
{
	.reg .pred 	%p<8>;
	.reg .b32 	%r<11>;
	.reg .b32 	%f<16>;
	.reg .b64 	%rd<9>;

	ld.param.u64 	%rd2, [_Z24compute_histogram_kernelPKfPiiif_param_0];
	ld.param.u64 	%rd3, [_Z24compute_histogram_kernelPKfPiiif_param_1];
	ld.param.u32 	%r4, [_Z24compute_histogram_kernelPKfPiiif_param_2];
	ld.param.u32 	%r3, [_Z24compute_histogram_kernelPKfPiiif_param_3];
	ld.param.f32 	%f5, [_Z24compute_histogram_kernelPKfPiiif_param_4];
	mov.u32 	%r5, %ctaid.x;
	mov.u32 	%r6, %ntid.x;
	mov.u32 	%r7, %tid.x;
	mad.lo.s32 	%r1, %r5, %r6, %r7;
	setp.ge.s32 	%p1, %r1, %r4;
	@%p1 bra 	$L__BB2_7;
	cvta.to.global.u64 	%rd4, %rd2;
	shl.b32 	%r8, %r1, 2;
	mul.wide.s32 	%rd5, %r8, 4;
	add.s64 	%rd1, %rd4, %rd5;
	ld.global.f32 	%f1, [%rd1];
	setp.le.f32 	%p2, %f1, %f5;
	@%p2 bra 	$L__BB2_3;
	ld.global.f32 	%f15, [%rd1+4];
	bra.uni 	$L__BB2_5;
$L__BB2_3:
	ld.global.f32 	%f15, [%rd1+4];
	setp.gtu.f32 	%p3, %f15, %f5;
	@%p3 bra 	$L__BB2_5;
	ld.global.f32 	%f6, [%rd1+8];
	setp.le.f32 	%p4, %f6, %f5;
	@%p4 bra 	$L__BB2_7;
$L__BB2_5:
	mul.f32 	%f7, %f15, 0f3F371759;
	fma.rn.f32 	%f8, %f1, 0f3E59B3D0, %f7;
	ld.global.f32 	%f9, [%rd1+8];
	fma.rn.f32 	%f10, %f9, 0f3D93DD98, %f8;
	min.f32 	%f11, %f10, 0f3F800000;
	max.f32 	%f12, %f11, 0f00000000;
	add.s32 	%r9, %r3, -1;
	cvt.rn.f32.s32 	%f13, %r9;
	mul.f32 	%f14, %f12, %f13;
	cvt.rzi.s32.f32 	%r2, %f14;
	setp.lt.s32 	%p5, %r2, 0;
	setp.ge.s32 	%p6, %r2, %r3;
	or.pred  	%p7, %p5, %p6;
	@%p7 bra 	$L__BB2_7;
	cvta.to.global.u64 	%rd6, %rd3;
	mul.wide.u32 	%rd7, %r2, 4;
	add.s64 	%rd8, %rd6, %rd7;
	atom.global.add.u32 	%r10, [%rd8], 1;
$L__BB2_7:
	ret;

}
	// .globl	_Z24apply_black_point_kernelPfifff
.visible .entry _Z24apply_black_point_kernelPfifff(
	.param .u64 .ptr .align 1 _Z24apply_black_point_kernelPfifff_param_0,
	.param .u32 _Z24apply_black_point_kernelPfifff_param_1,
	.param .f32 _Z24apply_black_point_kernelPfifff_param_2,
	.param .f32 _Z24apply_black_point_kernelPfifff_param_3,
	.param .f32 _Z24apply_black_point_kernelPfifff_param_4
)
{
	.reg .pred 	%p<11>;
	.reg .b32 	%r<7>;
	.reg .b32 	%f<23>;
	.reg .b64 	%rd<5>;

	ld.param.u64 	%rd2, [_Z24apply_black_point_kernelPfifff_param_0];
	ld.param.u32 	%r2, [_Z24apply_black_point_kernelPfifff_param_1];
	ld.param.f32 	%f5, [_Z24apply_black_point_kernelPfifff_param_2];
	ld.param.f32 	%f6, [_Z24apply_black_point_kernelPfifff_param_3];
	ld.param.f32 	%f7, [_Z24apply_black_point_kernelPfifff_param_4];
	mov.u32 	%r3, %ctaid.x;
	mov.u32 	%r4, %ntid.x;
	mov.u32 	%r5, %tid.x;
	mad.lo.s32 	%r1, %r3, %r4, %r5;
	setp.ge.s32 	%p1, %r1, %r2;
	@%p1 bra 	$L__BB3_6;
	cvta.to.global.u64 	%rd3, %rd2;
	shl.b32 	%r6, %r1, 2;
	mul.wide.s32 	%rd4, %r6, 4;
	add.s64 	%rd1, %rd3, %rd4;
	ld.global.f32 	%f1, [%rd1];
	setp.le.f32 	%p2, %f1, %f7;
	@%p2 bra 	$L__BB3_3;
	ld.global.f32 	%f22, [%rd1+4];
	bra.uni 	$L__BB3_5;
$L__BB3_3:
	ld.global.f32 	%f22, [%rd1+4];
	setp.gtu.f32 	%p3, %f22, %f7;
	@%p3 bra 	$L__BB3_5;
	ld.global.f32 	%f8, [%rd1+8];
	setp.le.f32 	%p4, %f8, %f7;
	@%p4 bra 	$L__BB3_6;
$L__BB3_5:
	sub.f32 	%f9, %f1, %f5;
	div.rn.f32 	%f10, %f9, %f6;
	setp.lt.f32 	%p5, %f10, 0f00000000;
	setp.gt.f32 	%p6, %f10, 0f3F800000;
	selp.f32 	%f11, 0f3F800000, %f10, %p6;
	selp.f32 	%f12, 0f00000000, %f11, %p5;
	st.global.f32 	[%rd1], %f12;
	sub.f32 	%f13, %f22, %f5;
	div.rn.f32 	%f14, %f13, %f6;
	setp.lt.f32 	%p7, %f14, 0f00000000;
	setp.gt.f32 	%p8, %f14, 0f3F800000;
	selp.f32 	%f15, 0f3F800000, %f14, %p8;
	selp.f32 	%f16, 0f00000000, %f15, %p7;
	st.global.f32 	[%rd1+4], %f16;
	ld.global.f32 	%f17, [%rd1+8];
	sub.f32 	%f18, %f17, %f5;
	div.rn.f32 	%f19, %f18, %f6;
	setp.lt.f32 	%p9, %f19, 0f00000000;
	setp.gt.f32 	%p10, %f19, 0f3F800000;
	selp.f32 	%f20, 0f3F800000, %f19, %p10;
	selp.f32 	%f21, 0f00000000, %f20, %p9;
	st.global.f32 	[%rd1+8], %f21;
$L__BB3_6:
	ret;

}


// ===== COMPILED SASS (sm_100) =====

	.target	sm_100

	.elftype	@"ET_EXEC"


//--------------------- .note.nv.tkinfo           --------------------------
	.section	.note.nv.tkinfo,"",@"SHT_NOTE"
	.sectionflags	@"SHF_NOTE_NV_TKINFO"
	.tkinfo
        /*0018*/ 	.word	0x00000002
        /*0030*/ 	.string	""
        /*0030*/ 	.string	"ptxas"
        /*0030*/ 	.string	"Cuda compilation tools, release 13.0, V13.0.88"
        /*0030*/ 	.string	"Build cuda_13.0.r13.0/compiler.36424714_0"
        /*0030*/ 	.string	"-arch sm_100 -m 64 "



//--------------------- .note.nv.cuinfo           --------------------------
	.section	.note.nv.cuinfo,"",@"SHT_NOTE"
	.sectionflags	@"SHF_NOTE_NV_CUINFO"
        /*0018*/ 	.short	0x0002
        /*001a*/ 	.short	0x0064
        /*001c*/ 	.short	0x0082
	.zero		2


//--------------------- .nv.info                  --------------------------
	.section	.nv.info,"",@"SHT_CUDA_INFO"
	.align	4


	//----- nvinfo : EIATTR_REGCOUNT
	.align		4
        /*0000*/ 	.byte	0x04, 0x2f
        /*0002*/ 	.short	(.L_1 - .L_0)
	.align		4
.L_0:
        /*0004*/ 	.word	index@(_Z26autostretch_stretch_kernelPfiff)
        /*0008*/ 	.word	0x0000000c


	//----- nvinfo : EIATTR_FRAME_SIZE
	.align		4
.L_1:
        /*000c*/ 	.byte	0x04, 0x11
        /*000e*/ 	.short	(.L_3 - .L_2)
	.align		4
.L_2:
        /*0010*/ 	.word	index@(_Z26autostretch_stretch_kernelPfiff)
        /*0014*/ 	.word	0x00000000


	//----- nvinfo : EIATTR_REGCOUNT
	.align		4
.L_3:
        /*0018*/ 	.byte	0x04, 0x2f
        /*001a*/ 	.short	(.L_5 - .L_4)
	.align		4
.L_4:
        /*001c*/ 	.word	index@(_Z27collect_valid_values_kernelPKfPfPii)
        /*0020*/ 	.word	0x00000010


	//----- nvinfo : EIATTR_FRAME_SIZE
	.align		4
.L_5:
        /*0024*/ 	.byte	0x04, 0x11
        /*0026*/ 	.short	(.L_7 - .L_6)
	.align		4
.L_6:
        /*0028*/ 	.word	index@(_Z27collect_valid_values_kernelPKfPfPii)
        /*002c*/ 	.word	0x00000000


	//----- nvinfo : EIATTR_REGCOUNT
	.align		4
.L_7:
        /*0030*/ 	.byte	0x04, 0x2f
        /*0032*/ 	.short	(.L_9 - .L_8)
	.align		4
.L_8:
        /*0034*/ 	.word	index@(_Z24compute_histogram_kernelPKfPiiif)
        /*0038*/ 	.word	0x0000000a


	//----- nvinfo : EIATTR_FRAME_SIZE
	.align		4
.L_9:
        /*003c*/ 	.byte	0x04, 0x11
        /*003e*/ 	.short	(.L_11 - .L_10)
	.align		4
.L_10:
        /*0040*/ 	.word	index@(_Z24compute_histogram_kernelPKfPiiif)
        /*0044*/ 	.word	0x00000000


	//----- nvinfo : EIATTR_REGCOUNT
	.align		4
.L_11:
        /*0048*/ 	.byte	0x04, 0x2f
        /*004a*/ 	.short	(.L_13 - .L_12)
	.align		4
.L_12:
        /*004c*/ 	.word	index@(_Z24apply_black_point_kernelPfifff)
        /*0050*/ 	.word	0x00000011


	//----- nvinfo : EIATTR_FRAME_SIZE
	.align		4
.L_13:
        /*0054*/ 	.byte	0x04, 0x11
        /*0056*/ 	.short	(.L_15 - .L_14)
	.align		4
.L_14:
        /*0058*/ 	.word	index@($__internal_0_$__cuda_sm3x_div_rn_noftz_f32_slowpath)
        /*005c*/ 	.word	0x00000000


	//----- nvinfo : EIATTR_FRAME_SIZE
	.align		4
.L_15:
        /*0060*/ 	.byte	0x04, 0x11
        /*0062*/ 	.short	(.L_17 - .L_16)
	.align		4
.L_16:
        /*0064*/ 	.word	index@(_Z24apply_black_point_kernelPfifff)
        /*0068*/ 	.word	0x00000000


	//----- nvinfo : EIATTR_MIN_STACK_SIZE
	.align		4
.L_17:
        /*006c*/ 	.byte	0x04, 0x12
        /*006e*/ 	.short	(.L_19 - .L_18)
	.align		4
.L_18:
        /*0070*/ 	.word	index@(_Z24apply_black_point_kernelPfifff)
        /*0074*/ 	.word	0x00000000


	//----- nvinfo : EIATTR_MIN_STACK_SIZE
	.align		4
.L_19:
        /*0078*/ 	.byte	0x04, 0x12
        /*007a*/ 	.short	(.L_21 - .L_20)
	.align		4
.L_20:
        /*007c*/ 	.word	index@(_Z24compute_histogram_kernelPKfPiiif)
        /*0080*/ 	.word	0x00000000


	//----- nvinfo : EIATTR_MIN_STACK_SIZE
	.align		4
.L_21:
        /*0084*/ 	.byte	0x04, 0x12
        /*0086*/ 	.short	(.L_23 - .L_22)
	.align		4
.L_22:
        /*0088*/ 	.word	index@(_Z27collect_valid_values_kernelPKfPfPii)
        /*008c*/ 	.word	0x00000000


	//----- nvinfo : EIATTR_MIN_STACK_SIZE
	.align		4
.L_23:
        /*0090*/ 	.byte	0x04, 0x12
        /*0092*/ 	.short	(.L_25 - .L_24)
	.align		4
.L_24:
        /*0094*/ 	.word	index@(_Z26autostretch_stretch_kernelPfiff)
        /*0098*/ 	.word	0x00000000
.L_25:


//--------------------- .nv.compat                --------------------------
	.section	.nv.compat,"",@"SHT_CUDA_COMPAT_INFO"
	.align	4
        /*0000*/ 	.byte	0x02, 0x09, 0x00, 0x00, 0x02, 0x02, 0x01, 0x00, 0x02, 0x05, 0x05, 0x00, 0x03, 0x07, 0x01, 0x01
        /*0010*/ 	.byte	0x02, 0x03, 0x00, 0x00, 0x02, 0x06, 0x01, 0x00, 0x04, 0x0b, 0x08, 0x00, 0x01, 0x00, 0x00, 0x00
        /*0020*/ 	.byte	0x00, 0x00, 0x00, 0x00


//--------------------- .nv.info._Z24apply_black_point_kernelPfifff --------------------------
	.section	.nv.info._Z24apply_black_point_kernelPfifff,"",@"SHT_CUDA_INFO"
	.sectionflags	@""
	.align	4


	//----- nvinfo : EIATTR_CUDA_API_VERSION
	.align		4
        /*0000*/ 	.byte	0x04, 0x37
        /*0002*/ 	.short	(.L_27 - .L_26)
.L_26:
        /*0004*/ 	.word	0x00000082


	//----- nvinfo : EIATTR_KPARAM_INFO
	.align		4
.L_27:
        /*0008*/ 	.byte	0x04, 0x17
        /*000a*/ 	.short	(.L_29 - .L_28)
.L_28:
        /*000c*/ 	.word	0x00000000
        /*0010*/ 	.short	0x0004
        /*0012*/ 	.short	0x0014
        /*0014*/ 	.byte	0x00, 0xf0, 0x11, 0x00


	//----- nvinfo : EIATTR_KPARAM_INFO
	.align		4
.L_29:
        /*0018*/ 	.byte	0x04, 0x17
        /*001a*/ 	.short	(.L_31 - .L_30)
.L_30:
        /*001c*/ 	.word	0x00000000
        /*0020*/ 	.short	0x0003
        /*0022*/ 	.short	0x0010
        /*0024*/ 	.byte	0x00, 0xf0, 0x11, 0x00


	//----- nvinfo : EIATTR_KPARAM_INFO
	.align		4
.L_31:
        /*0028*/ 	.byte	0x04, 0x17
        /*002a*/ 	.short	(.L_33 - .L_32)
.L_32:
        /*002c*/ 	.word	0x00000000
        /*0030*/ 	.short	0x0002
        /*0032*/ 	.short	0x000c
        /*0034*/ 	.byte	0x00, 0xf0, 0x11, 0x00


	//----- nvinfo : EIATTR_KPARAM_INFO
	.align		4
.L_33:
        /*0038*/ 	.byte	0x04, 0x17
        /*003a*/ 	.short	(.L_35 - .L_34)
.L_34:
        /*003c*/ 	.word	0x00000000
        /*0040*/ 	.short	0x0001
        /*0042*/ 	.short	0x0008
        /*0044*/ 	.byte	0x00, 0xf0, 0x11, 0x00


	//----- nvinfo : EIATTR_KPARAM_INFO
	.align		4
.L_35:
        /*0048*/ 	.byte	0x04, 0x17
        /*004a*/ 	.short	(.L_37 - .L_36)
.L_36:
        /*004c*/ 	.word	0x00000000
        /*0050*/ 	.short	0x0000
        /*0052*/ 	.short	0x0000
        /*0054*/ 	.byte	0x00, 0xf5, 0x21, 0x00


	//----- nvinfo : EIATTR_SPARSE_MMA_MASK
	.align		4
.L_37:
        /*0058*/ 	.byte	0x03, 0x50
        /*005a*/ 	.short	0x0000


	//----- nvinfo : EIATTR_MAXREG_COUNT
	.align		4
        /*005c*/ 	.byte	0x03, 0x1b
        /*005e*/ 	.short	0x00ff


	//----- nvinfo : EIATTR_MERCURY_ISA_VERSION
	.align		4
        /*0060*/ 	.byte	0x03, 0x5f
        /*0062*/ 	.short	0x0101


	//----- nvinfo : EIATTR_VRC_CTA_INIT_COUNT
	.align		4
        /*0064*/ 	.byte	0x02, 0x4a
	.zero		1
	.zero		1


	//----- nvinfo : EIATTR_EXIT_INSTR_OFFSETS
	.align		4
        /*0068*/ 	.byte	0x04, 0x1c
        /*006a*/ 	.short	(.L_39 - .L_38)


	//   ....[0]....
.L_38:
        /*006c*/ 	.word	0x00000070


	//   ....[1]....
        /*0070*/ 	.word	0x00000180


	//   ....[2]....
        /*0074*/ 	.word	0x00000580


	//----- nvinfo : EIATTR_CRS_STACK_SIZE
	.align		4
.L_39:
        /*0078*/ 	.byte	0x04, 0x1e
        /*007a*/ 	.short	(.L_41 - .L_40)
.L_40:
        /*007c*/ 	.word	0x00000000


	//----- nvinfo : EIATTR_CBANK_PARAM_SIZE
	.align		4
.L_41:
        /*0080*/ 	.byte	0x03, 0x19
        /*0082*/ 	.short	0x0018


	//----- nvinfo : EIATTR_PARAM_CBANK
	.align		4
        /*0084*/ 	.byte	0x04, 0x0a
        /*0086*/ 	.short	(.L_43 - .L_42)
	.align		4
.L_42:
        /*0088*/ 	.word	index@(.nv.constant0._Z24apply_black_point_kernelPfifff)
        /*008c*/ 	.short	0x0380
        /*008e*/ 	.short	0x0018


	//----- nvinfo : EIATTR_SW_WAR
	.align		4
.L_43:
        /*0090*/ 	.byte	0x04, 0x36
        /*0092*/ 	.short	(.L_45 - .L_44)
.L_44:
        /*0094*/ 	.word	0x00000008
.L_45:


//--------------------- .nv.info._Z24compute_histogram_kernelPKfPiiif --------------------------
	.section	.nv.info._Z24compute_histogram_kernelPKfPiiif,"",@"SHT_CUDA_INFO"
	.sectionflags	@""
	.align	4


	//----- nvinfo : EIATTR_CUDA_API_VERSION
	.align		4
        /*0000*/ 	.byte	0x04, 0x37
        /*0002*/ 	.short	(.L_47 - .L_46)
.L_46:
        /*0004*/ 	.word	0x00000082


	//----- nvinfo : EIATTR_KPARAM_INFO
	.align		4
.L_47:
        /*0008*/ 	.byte	0x04, 0x17
        /*000a*/ 	.short	(.L_49 - .L_48)
.L_48:
        /*000c*/ 	.word	0x00000000
        /*0010*/ 	.short	0x0004
        /*0012*/ 	.short	0x0018
        /*0014*/ 	.byte	0x00, 0xf0, 0x11, 0x00


	//----- nvinfo : EIATTR_KPARAM_INFO
	.align		4
.L_49:
        /*0018*/ 	.byte	0x04, 0x17
        /*001a*/ 	.short	(.L_51 - .L_50)
.L_50:
        /*001c*/ 	.word	0x00000000
        /*0020*/ 	.short	0x0003
        /*0022*/ 	.short	0x0014
        /*0024*/ 	.byte	0x00, 0xf0, 0x11, 0x00


	//----- nvinfo : EIATTR_KPARAM_INFO
	.align		4
.L_51:
        /*0028*/ 	.byte	0x04, 0x17
        /*002a*/ 	.short	(.L_53 - .L_52)
.L_52:
        /*002c*/ 	.word	0x00000000
        /*0030*/ 	.short	0x0002
        /*0032*/ 	.short	0x0010
        /*0034*/ 	.byte	0x00, 0xf0, 0x11, 0x00


	//----- nvinfo : EIATTR_KPARAM_INFO
	.align		4
.L_53:
        /*0038*/ 	.byte	0x04, 0x17
        /*003a*/ 	.short	(.L_55 - .L_54)
.L_54:
        /*003c*/ 	.word	0x00000000
        /*0040*/ 	.short	0x0001
        /*0042*/ 	.short	0x0008
        /*0044*/ 	.byte	0x00, 0xf5, 0x21, 0x00


	//----- nvinfo : EIATTR_KPARAM_INFO
	.align		4
.L_55:
        /*0048*/ 	.byte	0x04, 0x17
        /*004a*/ 	.short	(.L_57 - .L_56)
.L_56:
        /*004c*/ 	.word	0x00000000
        /*0050*/ 	.short	0x0000
        /*0052*/ 	.short	0x0000
        /*0054*/ 	.byte	0x00, 0xf5, 0x21, 0x00


	//----- nvinfo : EIATTR_SPARSE_MMA_MASK
	.align		4
.L_57:
        /*0058*/ 	.byte	0x03, 0x50
        /*005a*/ 	.short	0x0000


	//----- nvinfo : EIATTR_MAXREG_COUNT
	.align		4
        /*005c*/ 	.byte	0x03, 0x1b
        /*005e*/ 	.short	0x00ff


	//----- nvinfo : EIATTR_MERCURY_ISA_VERSION
	.align		4
        /*0060*/ 	.byte	0x03, 0x5f
        /*0062*/ 	.short	0x0101


	//----- nvinfo : EIATTR_VRC_CTA_INIT_COUNT
	.align		4
        /*0064*/ 	.byte	0x02, 0x4a
	.zero		1
	.zero		1


	//----- nvinfo : EIATTR_EXIT_INSTR_OFFSETS
	.align		4
        /*0068*/ 	.byte	0x04, 0x1c
        /*006a*/ 	.short	(.L_59 - .L_58)


	//   ....[0]....
.L_58:
        /*006c*/ 	.word	0x00000070


	//   ....[1]....
        /*0070*/ 	.word	0x00000180


	//   ....[2]....
        /*0074*/ 	.word	0x00000250


	//   ....[3]....
        /*0078*/ 	.word	0x000002a0


	//----- nvinfo : EIATTR_CRS_STACK_SIZE
	.align		4
.L_59:
        /*007c*/ 	.byte	0x04, 0x1e
        /*007e*/ 	.short	(.L_61 - .L_60)
.L_60:
        /*0080*/ 	.word	0x00000000


	//----- nvinfo : EIATTR_CBANK_PARAM_SIZE
	.align		4
.L_61:
        /*0084*/ 	.byte	0x03, 0x19
        /*0086*/ 	.short	0x001c


	//----- nvinfo : EIATTR_PARAM_CBANK
	.align		4
        /*0088*/ 	.byte	0x04, 0x0a
        /*008a*/ 	.short	(.L_63 - .L_62)
	.align		4
.L_62:
        /*008c*/ 	.word	index@(.nv.constant0._Z24compute_histogram_kernelPKfPiiif)
        /*0090*/ 	.short	0x0380
        /*0092*/ 	.short	0x001c


	//----- nvinfo : EIATTR_SW_WAR
	.align		4
.L_63:
        /*0094*/ 	.byte	0x04, 0x36
        /*0096*/ 	.short	(.L_65 - .L_64)
.L_64:
        /*0098*/ 	.word	0x00000008
.L_65:


//--------------------- .nv.info._Z27collect_valid_values_kernelPKfPfPii --------------------------
	.section	.nv.info._Z27collect_valid_values_kernelPKfPfPii,"",@"SHT_CUDA_INFO"
	.sectionflags	@""
	.align	4


	//----- nvinfo : EIATTR_CUDA_API_VERSION
	.align		4
        /*0000*/ 	.byte	0x04, 0x37
        /*0002*/ 	.short	(.L_67 - .L_66)
.L_66:
        /*0004*/ 	.word	0x00000082


	//----- nvinfo : EIATTR_KPARAM_INFO
	.align		4
.L_67:
        /*0008*/ 	.byte	0x04, 0x17
        /*000a*/ 	.short	(.L_69 - .L_68)
.L_68:
        /*000c*/ 	.word	0x00000000
        /*0010*/ 	.short	0x0003
        /*0012*/ 	.short	0x0018
        /*0014*/ 	.byte	0x00, 0xf0, 0x11, 0x00


	//----- nvinfo : EIATTR_KPARAM_INFO
	.align		4
.L_69:
        /*0018*/ 	.byte	0x04, 0x17
        /*001a*/ 	.short	(.L_71 - .L_70)
.L_70:
        /*001c*/ 	.word	0x00000000
        /*0020*/ 	.short	0x0002
        /*0022*/ 	.short	0x0010
        /*0024*/ 	.byte	0x00, 0xf5, 0x21, 0x00


	//----- nvinfo : EIATTR_KPARAM_INFO
	.align		4
.L_71:
        /*0028*/ 	.byte	0x04, 0x17
        /*002a*/ 	.short	(.L_73 - .L_72)
.L_72:
        /*002c*/ 	.word	0x00000000
        /*0030*/ 	.short	0x0001
        /*0032*/ 	.short	0x0008
        /*0034*/ 	.byte	0x00, 0xf5, 0x21, 0x00


	//----- nvinfo : EIATTR_KPARAM_INFO
	.align		4
.L_73:
        /*0038*/ 	.byte	0x04, 0x17
        /*003a*/ 	.short	(.L_75 - .L_74)
.L_74:
        /*003c*/ 	.word	0x00000000
        /*0040*/ 	.short	0x0000
        /*0042*/ 	.short	0x0000
        /*0044*/ 	.byte	0x00, 0xf5, 0x21, 0x00


	//----- nvinfo : EIATTR_SPARSE_MMA_MASK
	.align		4
.L_75:
        /*0048*/ 	.byte	0x03, 0x50
        /*004a*/ 	.short	0x0000


	//----- nvinfo : EIATTR_MAXREG_COUNT
	.align		4
        /*004c*/ 	.byte	0x03, 0x1b
        /*004e*/ 	.short	0x00ff


	//----- nvinfo : EIATTR_MERCURY_ISA_VERSION
	.align		4
        /*0050*/ 	.byte	0x03, 0x5f
        /*0052*/ 	.short	0x0101


	//----- nvinfo : EIATTR_INT_WARP_WIDE_INSTR_OFFSETS
	.align		4
        /*0054*/ 	.byte	0x04, 0x31
        /*0056*/ 	.short	(.L_77 - .L_76)


	//   ....[0]....
.L_76:
        /*0058*/ 	.word	0x00000130


	//   ....[1]....
        /*005c*/ 	.word	0x000001c0


	//   ....[2]....
        /*0060*/ 	.word	0x00000290


	//   ....[3]....
        /*0064*/ 	.word	0x00000320


	//   ....[4]....
        /*0068*/ 	.word	0x000003e0


	//   ....[5]....
        /*006c*/ 	.word	0x00000470


	//----- nvinfo : EIATTR_VRC_CTA_INIT_COUNT
	.align		4
.L_77:
        /*0070*/ 	.byte	0x02, 0x4a
	.zero		1
	.zero		1


	//----- nvinfo : EIATTR_EXIT_INSTR_OFFSETS
	.align		4
        /*0074*/ 	.byte	0x04, 0x1c
        /*0076*/ 	.short	(.L_79 - .L_78)


	//   ....[0]....
.L_78:
        /*0078*/ 	.word	0x00000070


	//   ....[1]....
        /*007c*/ 	.word	0x000003c0


	//   ....[2]....
        /*0080*/ 	.word	0x000004a0


	//   ....[3]....
        /*0084*/ 	.word	0x000004e0


	//----- nvinfo : EIATTR_CRS_STACK_SIZE
	.align		4
.L_79:
        /*0088*/ 	.byte	0x04, 0x1e
        /*008a*/ 	.short	(.L_81 - .L_80)
.L_80:
        /*008c*/ 	.word	0x00000000


	//----- nvinfo : EIATTR_CBANK_PARAM_SIZE
	.align		4
.L_81:
        /*0090*/ 	.byte	0x03, 0x19
        /*0092*/ 	.short	0x001c


	//----- nvinfo : EIATTR_PARAM_CBANK
	.align		4
        /*0094*/ 	.byte	0x04, 0x0a
        /*0096*/ 	.short	(.L_83 - .L_82)
	.align		4
.L_82:
        /*0098*/ 	.word	index@(.nv.constant0._Z27collect_valid_values_kernelPKfPfPii)
        /*009c*/ 	.short	0x0380
        /*009e*/ 	.short	0x001c


	//----- nvinfo : EIATTR_SW_WAR
	.align		4
.L_83:
        /*00a0*/ 	.byte	0x04, 0x36
        /*00a2*/ 	.short	(.L_85 - .L_84)
.L_84:
        /*00a4*/ 	.word	0x00000008
.L_85:


//--------------------- .nv.info._Z26autostretch_stretch_kernelPfiff --------------------------
	.section	.nv.info._Z26autostretch_stretch_kernelPfiff,"",@"SHT_CUDA_INFO"
	.sectionflags	@""
	.align	4


	//----- nvinfo : EIATTR_CUDA_API_VERSION
	.align		4
        /*0000*/ 	.byte	0x04, 0x37
        /*0002*/ 	.short	(.L_87 - .L_86)
.L_86:
        /*0004*/ 	.word	0x00000082


	//----- nvinfo : EIATTR_KPARAM_INFO
	.align		4
.L_87:
        /*0008*/ 	.byte	0x04, 0x17
        /*000a*/ 	.short	(.L_89 - .L_88)
.L_88:
        /*000c*/ 	.word	0x00000000
        /*0010*/ 	.short	0x0003
        /*0012*/ 	.short	0x0010
        /*0014*/ 	.byte	0x00, 0xf0, 0x11, 0x00


	//----- nvinfo : EIATTR_KPARAM_INFO
	.align		4
.L_89:
        /*0018*/ 	.byte	0x04, 0x17
        /*001a*/ 	.short	(.L_91 - .L_90)
.L_90:
        /*001c*/ 	.word	0x00000000
        /*0020*/ 	.short	0x0002
        /*0022*/ 	.short	0x000c
        /*0024*/ 	.byte	0x00, 0xf0, 0x11, 0x00


	//----- nvinfo : EIATTR_KPARAM_INFO
	.align		4
.L_91:
        /*0028*/ 	.byte	0x04, 0x17
        /*002a*/ 	.short	(.L_93 - .L_92)
.L_92:
        /*002c*/ 	.word	0x00000000
        /*0030*/ 	.short	0x0001
        /*0032*/ 	.short	0x0008
        /*0034*/ 	.byte	0x00, 0xf0, 0x11, 0x00


	//----- nvinfo : EIATTR_KPARAM_INFO
	.align		4
.L_93:
        /*0038*/ 	.byte	0x04, 0x17
        /*003a*/ 	.short	(.L_95 - .L_94)
.L_94:
        /*003c*/ 	.word	0x00000000
        /*0040*/ 	.short	0x0000
        /*0042*/ 	.short	0x0000
        /*0044*/ 	.byte	0x00, 0xf5, 0x21, 0x00


	//----- nvinfo : EIATTR_SPARSE_MMA_MASK
	.align		4
.L_95:
        /*0048*/ 	.byte	0x03, 0x50
        /*004a*/ 	.short	0x0000


	//----- nvinfo : EIATTR_MAXREG_COUNT
	.align		4
        /*004c*/ 	.byte	0x03, 0x1b
        /*004e*/ 	.short	0x00ff


	//----- nvinfo : EIATTR_MERCURY_ISA_VERSION
	.align		4
        /*0050*/ 	.byte	0x03, 0x5f
        /*0052*/ 	.short	0x0101


	//----- nvinfo : EIATTR_VRC_CTA_INIT_COUNT
	.align		4
        /*0054*/ 	.byte	0x02, 0x4a
	.zero		1
	.zero		1


	//----- nvinfo : EIATTR_EXIT_INSTR_OFFSETS
	.align		4
        /*0058*/ 	.byte	0x04, 0x1c
        /*005a*/ 	.short	(.L_97 - .L_96)


	//   ....[0]....
.L_96:
        /*005c*/ 	.word	0x00000070


	//   ....[1]....
        /*0060*/ 	.word	0x00000230


	//----- nvinfo : EIATTR_CBANK_PARAM_SIZE
	.align		4
.L_97:
        /*0064*/ 	.byte	0x03, 0x19
        /*0066*/ 	.short	0x0014


	//----- nvinfo : EIATTR_PARAM_CBANK
	.align		4
        /*0068*/ 	.byte	0x04, 0x0a
        /*006a*/ 	.short	(.L_99 - .L_98)
	.align		4
.L_98:
        /*006c*/ 	.word	index@(.nv.constant0._Z26autostretch_stretch_kernelPfiff)
        /*0070*/ 	.short	0x0380
        /*0072*/ 	.short	0x0014


	//----- nvinfo : EIATTR_SW_WAR
	.align		4
.L_99:
        /*0074*/ 	.byte	0x04, 0x36
        /*0076*/ 	.short	(.L_101 - .L_100)
.L_100:
        /*0078*/ 	.word	0x00000008
.L_101:


//--------------------- .nv.callgraph             --------------------------
	.section	.nv.callgraph,"",@"SHT_CUDA_CALLGRAPH"
	.align	4
	.sectionentsize	8
	.align		4
        /*0000*/ 	.word	0x00000000
	.align		4
        /*0004*/ 	.word	0xffffffff
	.align		4
        /*0008*/ 	.word	0x00000000
	.align		4
        /*000c*/ 	.word	0xfffffffe
	.align		4
        /*0010*/ 	.word	0x00000000
	.align		4
        /*0014*/ 	.word	0xfffffffd
	.align		4
        /*0018*/ 	.word	0x00000000
	.align		4
        /*001c*/ 	.word	0xfffffffc


//--------------------- .text._Z24apply_black_point_kernelPfifff --------------------------
	.section	.text._Z24apply_black_point_kernelPfifff,"ax",@progbits
	.align	128
        .global         _Z24apply_black_point_kernelPfifff
        .type           _Z24apply_black_point_kernelPfifff,@function
        .size           _Z24apply_black_point_kernelPfifff,(.L_x_31 - _Z24apply_black_point_kernelPfifff)
        .other          _Z24apply_black_point_kernelPfifff,@"STO_CUDA_ENTRY STV_DEFAULT"
_Z24apply_black_point_kernelPfifff:
.text._Z24apply_black_point_kernelPfifff:
[----:B------:R-:W-:Y:S01]  /*0000*/  LDC R1, c[0x0][0x37c] ;  /* 0x0000df00ff017b82 */ /* 0x000fe20000000800 */
[----:B------:R-:W0:Y:S07]  /*0010*/  S2R R3, SR_TID.X ;  /* 0x0000000000037919 */ /* 0x000e2e0000002100 */
[----:B------:R-:W0:Y:S01]  /*0020*/  S2UR UR4, SR_CTAID.X ;  /* 0x00000000000479c3 */ /* 0x000e220000002500 */
[----:B------:R-:W1:Y:S07]  /*0030*/  LDCU UR5, c[0x0][0x388] ;  /* 0x00007100ff0577ac */ /* 0x000e6e0008000800 */
[----:B------:R-:W0:Y:S02]  /*0040*/  LDC R0, c[0x0][0x360] ;  /* 0x0000d800ff007b82 */ /* 0x000e240000000800 */
[----:B0-----:R-:W-:-:S05]  /*0050*/  IMAD R0, R0, UR4, R3 ;  /* 0x0000000400007c24 */ /* 0x001fca000f8e0203 */
[----:B-1----:R-:W-:-:S13]  /*0060*/  ISETP.GE.AND P0, PT, R0, UR5, PT ;  /* 0x0000000500007c0c */ /* 0x002fda000bf06270 */
[----:B------:R-:W-:Y:S05]  /*0070*/  @P0 EXIT ;  /* 0x000000000000094d */ /* 0x000fea0003800000 */
[----:B------:R-:W0:Y:S01]  /*0080*/  LDC.64 R4, c[0x0][0x380] ;  /* 0x0000e000ff047b82 */ /* 0x000e220000000a00 */
[----:B------:R-:W1:Y:S01]  /*0090*/  LDCU.64 UR4, c[0x0][0x358] ;  /* 0x00006b00ff0477ac */ /* 0x000e620008000a00 */
[----:B------:R-:W-:Y:S01]  /*00a0*/  IMAD.SHL.U32 R3, R0, 0x4, RZ ;  /* 0x0000000400037824 */ /* 0x000fe200078e00ff */
[----:B------:R-:W2:Y:S03]  /*00b0*/  LDCU UR6, c[0x0][0x394] ;  /* 0x00007280ff0677ac */ /* 0x000ea60008000800 */
[----:B0-----:R-:W-:-:S05]  /*00c0*/  IMAD.WIDE R4, R3, 0x4, R4 ;  /* 0x0000000403047825 */ /* 0x001fca00078e0204 */
[----:B-1----:R-:W2:Y:S01]  /*00d0*/  LDG.E R2, desc[UR4][R4.64] ;  /* 0x0000000404027981 */ /* 0x002ea2000c1e1900 */
[----:B------:R-:W-:Y:S01]  /*00e0*/  BSSY.RECONVERGENT B0, `(.L_x_0) ;  /* 0x000000b000007945 */ /* 0x000fe20003800200 */
[----:B--2---:R-:W-:-:S13]  /*00f0*/  FSETP.GTU.AND P0, PT, R2, UR6, PT ;  /* 0x0000000602007c0b */ /* 0x004fda000bf0c000 */
[----:B------:R-:W-:Y:S05]  /*0100*/  @!P0 BRA `(.L_x_1) ;  /* 0x0000000000088947 */ /* 0x000fea0003800000 */
[----:B------:R0:W5:Y:S01]  /*0110*/  LDG.E R3, desc[UR4][R4.64+0x4] ;  /* 0x0000040404037981 */ /* 0x000162000c1e1900 */
[----:B------:R-:W-:Y:S05]  /*0120*/  BRA `(.L_x_2) ;  /* 0x0000000000187947 */ /* 0x000fea0003800000 */
.L_x_1:
[----:B------:R-:W2:Y:S02]  /*0130*/  LDG.E R3, desc[UR4][R4.64+0x4] ;  /* 0x0000040404037981 */ /* 0x000ea4000c1e1900 */
[----:B--2---:R-:W-:-:S13]  /*0140*/  FSETP.GTU.AND P0, PT, R3, UR6, PT ;  /* 0x0000000603007c0b */ /* 0x004fda000bf0c000 */
[----:B------:R-:W-:Y:S05]  /*0150*/  @P0 BRA `(.L_x_2) ;  /* 0x00000000000c0947 */ /* 0x000fea0003800000 */
[----:B------:R-:W2:Y:S02]  /*0160*/  LDG.E R0, desc[UR4][R4.64+0x8] ;  /* 0x0000080404007981 */ /* 0x000ea4000c1e1900 */
[----:B--2---:R-:W-:-:S13]  /*0170*/  FSETP.GTU.AND P0, PT, R0, UR6, PT ;  /* 0x0000000600007c0b */ /* 0x004fda000bf0c000 */
[----:B------:R-:W-:Y:S05]  /*0180*/  @!P0 EXIT ;  /* 0x000000000000894d */ /* 0x000fea0003800000 */
.L_x_2:
[----:B------:R-:W-:Y:S05]  /*0190*/  BSYNC.RECONVERGENT B0 ;  /* 0x0000000000007941 */ /* 0x000fea0003800200 */
.L_x_0:
[----:B------:R-:W1:Y:S01]  /*01a0*/  LDC R9, c[0x0][0x390] ;  /* 0x0000e400ff097b82 */ /* 0x000e620000000800 */
[----:B------:R-:W2:Y:S01]  /*01b0*/  LDCU UR6, c[0x0][0x38c] ;  /* 0x00007180ff0677ac */ /* 0x000ea20008000800 */
[----:B------:R-:W-:Y:S06]  /*01c0*/  BSSY.RECONVERGENT B0, `(.L_x_3) ;  /* 0x000000e000007945 */ /* 0x000fec0003800200 */
[----:B------:R-:W3:Y:S01]  /*01d0*/  LDC R0, c[0x0][0x390] ;  /* 0x0000e400ff007b82 */ /* 0x000ee20000000800 */
[----:B--2---:R-:W-:Y:S01]  /*01e0*/  FADD R2, R2, -UR6 ;  /* 0x8000000602027e21 */ /* 0x004fe20008000000 */
[----:B-1----:R-:W1:Y:S08]  /*01f0*/  MUFU.RCP R6, R9 ;  /* 0x0000000900067308 */ /* 0x002e700000001000 */
[----:B------:R-:W2:Y:S01]  /*0200*/  FCHK P0, R2, R9 ;  /* 0x0000000902007302 */ /* 0x000ea20000000000 */
[----:B-1----:R-:W-:-:S04]  /*0210*/  FFMA R7, R6, -R9, 1 ;  /* 0x3f80000006077423 */ /* 0x002fc80000000809 */
[----:B------:R-:W-:-:S04]  /*0220*/  FFMA R7, R6, R7, R6 ;  /* 0x0000000706077223 */ /* 0x000fc80000000006 */
[----:B------:R-:W-:-:S04]  /*0230*/  FFMA R6, R2, R7, RZ ;  /* 0x0000000702067223 */ /* 0x000fc800000000ff */
[----:B------:R-:W-:-:S04]  /*0240*/  FFMA R8, R6, -R9, R2 ;  /* 0x8000000906087223 */ /* 0x000fc80000000002 */
[----:B------:R-:W-:Y:S01]  /*0250*/  FFMA R6, R7, R8, R6 ;  /* 0x0000000807067223 */ /* 0x000fe20000000006 */
[----:B--23--:R-:W-:Y:S06]  /*0260*/  @!P0 BRA `(.L_x_4) ;  /* 0x00000000000c8947 */ /* 0x00cfec0003800000 */
[----:B------:R-:W-:-:S07]  /*0270*/  MOV R6, 0x290 ;  /* 0x0000029000067802 */ /* 0x000fce0000000f00 */
[----:B0----5:R-:W-:Y:S05]  /*0280*/  CALL.REL.NOINC `($__internal_0_$__cuda_sm3x_div_rn_noftz_f32_slowpath) ;  /* 0x0000000000c07944 */ /* 0x021fea0003c00000 */
[----:B------:R-:W-:-:S07]  /*0290*/  IMAD.MOV.U32 R6, RZ, RZ, R2 ;  /* 0x000000ffff067224 */ /* 0x000fce00078e0002 */
.L_x_4:
[----:B------:R-:W-:Y:S05]  /*02a0*/  BSYNC.RECONVERGENT B0 ;  /* 0x0000000000007941 */ /* 0x000fea0003800200 */
.L_x_3:
[----:B------:R-:W1:Y:S01]  /*02b0*/  LDC R9, c[0x0][0x390] ;  /* 0x0000e400ff097b82 */ /* 0x000e620000000800 */
[----:B------:R-:W2:Y:S01]  /*02c0*/  LDCU UR6, c[0x0][0x38c] ;  /* 0x00007180ff0677ac */ /* 0x000ea20008000800 */
[C---:B------:R-:W-:Y:S01]  /*02d0*/  FSETP.GEU.AND P0, PT, R6.reuse, RZ, PT ;  /* 0x000000ff0600720b */ /* 0x040fe20003f0e000 */
[----:B------:R-:W-:Y:S01]  /*02e0*/  BSSY.RECONVERGENT B0, `(.L_x_5) ;  /* 0x0000010000007945 */ /* 0x000fe20003800200 */
[----:B------:R-:W-:-:S04]  /*02f0*/  FMNMX.NAN R6, R6, 1, PT ;  /* 0x3f80000006067809 */ /* 0x000fc80003820000 */
[----:B------:R-:W-:-:S05]  /*0300*/  FSEL R7, R6, RZ, P0 ;  /* 0x000000ff06077208 */ /* 0x000fca0000000000 */
[----:B------:R3:W-:Y:S01]  /*0310*/  STG.E desc[UR4][R4.64], R7 ;  /* 0x0000000704007986 */ /* 0x0007e2000c101904 */
[----:B--2--5:R-:W-:Y:S01]  /*0320*/  FADD R8, R3, -UR6 ;  /* 0x8000000603087e21 */ /* 0x024fe20008000000 */
        /* <DEDUP_REMOVED lines=8> */
[----:B------:R-:W-:Y:S01]  /*03b0*/  IMAD.MOV.U32 R2, RZ, RZ, R8 ;  /* 0x000000ffff027224 */ /* 0x000fe200078e0008 */
[----:B------:R-:W-:-:S07]  /*03c0*/  MOV R6, 0x3e0 ;  /* 0x000003e000067802 */ /* 0x000fce0000000f00 */
[----:B0-----:R-:W-:Y:S05]  /*03d0*/  CALL.REL.NOINC `($__internal_0_$__cuda_sm3x_div_rn_noftz_f32_slowpath) ;  /* 0x00000000006c7944 */ /* 0x001fea0003c00000 */
.L_x_6:
[----:B------:R-:W-:Y:S05]  /*03e0*/  BSYNC.RECONVERGENT B0 ;  /* 0x0000000000007941 */ /* 0x000fea0003800200 */
.L_x_5:
[----:B------:R-:W2:Y:S01]  /*03f0*/  LDG.E R6, desc[UR4][R4.64+0x8] ;  /* 0x0000080404067981 */ /* 0x000ea2000c1e1900 */
[----:B------:R-:W1:Y:S01]  /*0400*/  LDC R8, c[0x0][0x390] ;  /* 0x0000e400ff087b82 */ /* 0x000e620000000800 */
[----:B------:R-:W2:Y:S01]  /*0410*/  LDCU UR6, c[0x0][0x38c] ;  /* 0x00007180ff0677ac */ /* 0x000ea20008000800 */
[C---:B------:R-:W-:Y:S01]  /*0420*/  FSETP.GEU.AND P0, PT, R2.reuse, RZ, PT ;  /* 0x000000ff0200720b */ /* 0x040fe20003f0e000 */
[----:B------:R-:W-:Y:S01]  /*0430*/  BSSY.RECONVERGENT B0, `(.L_x_7) ;  /* 0x0000010000007945 */ /* 0x000fe20003800200 */
[----:B------:R-:W-:-:S04]  /*0440*/  FMNMX.NAN R2, R2, 1, PT ;  /* 0x3f80000002027809 */ /* 0x000fc80003820000 */
[----:B------:R-:W-:-:S05]  /*0450*/  FSEL R3, R2, RZ, P0 ;  /* 0x000000ff02037208 */ /* 0x000fca0000000000 */
[----:B------:R3:W-:Y:S01]  /*0460*/  STG.E desc[UR4][R4.64+0x4], R3 ;  /* 0x0000040304007986 */ /* 0x0007e2000c101904 */
[----:B-1----:R-:W1:Y:S02]  /*0470*/  MUFU.RCP R9, R8 ;  /* 0x0000000800097308 */ /* 0x002e640000001000 */
[----:B-1----:R-:W-:-:S04]  /*0480*/  FFMA R2, R9, -R8, 1 ;  /* 0x3f80000009027423 */ /* 0x002fc80000000808 */
[----:B------:R-:W-:Y:S01]  /*0490*/  FFMA R2, R9, R2, R9 ;  /* 0x0000000209027223 */ /* 0x000fe20000000009 */
[----:B--2---:R-:W-:-:S04]  /*04a0*/  FADD R7, R6, -UR6 ;  /* 0x8000000606077e21 */ /* 0x004fc80008000000 */
[----:B------:R-:W1:Y:S01]  /*04b0*/  FCHK P0, R7, R8 ;  /* 0x0000000807007302 */ /* 0x000e620000000000 */
[----:B------:R-:W-:-:S04]  /*04c0*/  FFMA R6, R2, R7, RZ ;  /* 0x0000000702067223 */ /* 0x000fc800000000ff */
[----:B------:R-:W-:-:S04]  /*04d0*/  FFMA R9, R6, -R8, R7 ;  /* 0x8000000806097223 */ /* 0x000fc80000000007 */
[----:B------:R-:W-:Y:S01]  /*04e0*/  FFMA R2, R2, R9, R6 ;  /* 0x0000000902027223 */ /* 0x000fe20000000006 */
[----:B-1-3--:R-:W-:Y:S06]  /*04f0*/  @!P0 BRA `(.L_x_8) ;  /* 0x00000000000c8947 */ /* 0x00afec0003800000 */
[----:B------:R-:W-:Y:S01]  /*0500*/  IMAD.MOV.U32 R2, RZ, RZ, R7 ;  /* 0x000000ffff027224 */ /* 0x000fe200078e0007 */
[----:B------:R-:W-:-:S07]  /*0510*/  MOV R6, 0x530 ;  /* 0x0000053000067802 */ /* 0x000fce0000000f00 */
[----:B0-----:R-:W-:Y:S05]  /*0520*/  CALL.REL.NOINC `($__internal_0_$__cuda_sm3x_div_rn_noftz_f32_slowpath) ;  /* 0x0000000000187944 */ /* 0x001fea0003c00000 */
.L_x_8:
[----:B------:R-:W-:Y:S05]  /*0530*/  BSYNC.RECONVERGENT B0 ;  /* 0x0000000000007941 */ /* 0x000fea0003800200 */
.L_x_7:
[C---:B------:R-:W-:Y:S02]  /*0540*/  FSETP.GEU.AND P0, PT, R2.reuse, RZ, PT ;  /* 0x000000ff0200720b */ /* 0x040fe40003f0e000 */
[----:B------:R-:W-:-:S04]  /*0550*/  FMNMX.NAN R2, R2, 1, PT ;  /* 0x3f80000002027809 */ /* 0x000fc80003820000 */
[----:B------:R-:W-:-:S05]  /*0560*/  FSEL R3, R2, RZ, P0 ;  /* 0x000000ff02037208 */ /* 0x000fca0000000000 */
[----:B------:R-:W-:Y:S01]  /*0570*/  STG.E desc[UR4][R4.64+0x8], R3 ;  /* 0x0000080304007986 */ /* 0x000fe2000c101904 */
[----:B------:R-:W-:Y:S05]  /*0580*/  EXIT ;  /* 0x000000000000794d */ /* 0x000fea0003800000 */
        .weak           $__internal_0_$__cuda_sm3x_div_rn_noftz_f32_slowpath
        .type           $__internal_0_$__cuda_sm3x_div_rn_noftz_f32_slowpath,@function
        .size           $__internal_0_$__cuda_sm3x_div_rn_noftz_f32_slowpath,(.L_x_31 - $__internal_0_$__cuda_sm3x_div_rn_noftz_f32_slowpath)
$__internal_0_$__cuda_sm3x_div_rn_noftz_f32_slowpath:
[----:B------:R-:W-:Y:S01]  /*0590*/  SHF.R.U32.HI R8, RZ, 0x17, R0 ;  /* 0x00000017ff087819 */ /* 0x000fe20000011600 */
[----:B------:R-:W-:Y:S01]  /*05a0*/  BSSY.RECONVERGENT B1, `(.L_x_9) ;  /* 0x0000063000017945 */ /* 0x000fe20003800200 */
[----:B------:R-:W-:Y:S02]  /*05b0*/  SHF.R.U32.HI R7, RZ, 0x17, R2 ;  /* 0x00000017ff077819 */ /* 0x000fe40000011602 */
[----:B------:R-:W-:Y:S02]  /*05c0*/  LOP3.LUT R8, R8, 0xff, RZ, 0xc0, !PT ;  /* 0x000000ff08087812 */ /* 0x000fe400078ec0ff */
[----:B------:R-:W-:Y:S01]  /*05d0*/  LOP3.LUT R12, R7, 0xff, RZ, 0xc0, !PT ;  /* 0x000000ff070c7812 */ /* 0x000fe200078ec0ff */
[----:B------:R-:W-:Y:S02]  /*05e0*/  IMAD.MOV.U32 R7, RZ, RZ, R0 ;  /* 0x000000ffff077224 */ /* 0x000fe400078e0000 */
[----:B------:R-:W-:Y:S02]  /*05f0*/  VIADD R10, R8, 0xffffffff ;  /* 0xffffffff080a7836 */ /* 0x000fe40000000000 */
[----:B------:R-:W-:-:S03]  /*0600*/  VIADD R11, R12, 0xffffffff ;  /* 0xffffffff0c0b7836 */ /* 0x000fc60000000000 */
[----:B------:R-:W-:-:S04]  /*0610*/  ISETP.GT.U32.AND P0, PT, R10, 0xfd, PT ;  /* 0x000000fd0a00780c */ /* 0x000fc80003f04070 */
[----:B------:R-:W-:-:S13]  /*0620*/  ISETP.GT.U32.OR P0, PT, R11, 0xfd, P0 ;  /* 0x000000fd0b00780c */ /* 0x000fda0000704470 */
[----:B------:R-:W-:Y:S01]  /*0630*/  @!P0 IMAD.MOV.U32 R9, RZ, RZ, RZ ;  /* 0x000000ffff098224 */ /* 0x000fe200078e00ff */
[----:B------:R-:W-:Y:S06]  /*0640*/  @!P0 BRA `(.L_x_10) ;  /* 0x00000000005c8947 */ /* 0x000fec0003800000 */
[----:B------:R-:W-:Y:S02]  /*0650*/  FSETP.GTU.FTZ.AND P0, PT, |R2|, +INF , PT ;  /* 0x7f8000000200780b */ /* 0x000fe40003f1c200 */
[----:B------:R-:W-:-:S04]  /*0660*/  FSETP.GTU.FTZ.AND P1, PT, |R0|, +INF , PT ;  /* 0x7f8000000000780b */ /* 0x000fc80003f3c200 */
[----:B------:R-:W-:-:S13]  /*0670*/  PLOP3.LUT P0, PT, P0, P1, PT, 0xf8, 0x8f ;  /* 0x00000000008f781c */ /* 0x000fda0000703f70 */
[----:B------:R-:W-:Y:S05]  /*0680*/  @P0 BRA `(.L_x_11) ;  /* 0x00000004004c0947 */ /* 0x000fea0003800000 */
[----:B------:R-:W-:-:S13]  /*0690*/  LOP3.LUT P0, RZ, R7, 0x7fffffff, R2, 0xc8, !PT ;  /* 0x7fffffff07ff7812 */ /* 0x000fda000780c802 */
[----:B------:R-:W-:Y:S05]  /*06a0*/  @!P0 BRA `(.L_x_12) ;  /* 0x00000004003c8947 */ /* 0x000fea0003800000 */
[----:B------:R-:W-:Y:S02]  /*06b0*/  FSETP.NEU.FTZ.AND P2, PT, |R2|, +INF , PT ;  /* 0x7f8000000200780b */ /* 0x000fe40003f5d200 */
[----:B------:R-:W-:Y:S02]  /*06c0*/  FSETP.NEU.FTZ.AND P1, PT, |R0|, +INF , PT ;  /* 0x7f8000000000780b */ /* 0x000fe40003f3d200 */
[----:B------:R-:W-:-:S11]  /*06d0*/  FSETP.NEU.FTZ.AND P0, PT, |R2|, +INF , PT ;  /* 0x7f8000000200780b */ /* 0x000fd60003f1d200 */
[----:B------:R-:W-:Y:S05]  /*06e0*/  @!P1 BRA !P2, `(.L_x_12) ;  /* 0x00000004002c9947 */ /* 0x000fea0005000000 */
[----:B------:R-:W-:-:S04]  /*06f0*/  LOP3.LUT P2, RZ, R2, 0x7fffffff, RZ, 0xc0, !PT ;  /* 0x7fffffff02ff7812 */ /* 0x000fc8000784c0ff */
[----:B------:R-:W-:-:S13]  /*0700*/  PLOP3.LUT P1, PT, P1, P2, PT, 0x2f, 0xf2 ;  /* 0x0000000000f2781c */ /* 0x000fda0000f24577 */
[----:B------:R-:W-:Y:S05]  /*0710*/  @P1 BRA `(.L_x_13) ;  /* 0x0000000400181947 */ /* 0x000fea0003800000 */
[----:B------:R-:W-:-:S04]  /*0720*/  LOP3.LUT P1, RZ, R7, 0x7fffffff, RZ, 0xc0, !PT ;  /* 0x7fffffff07ff7812 */ /* 0x000fc8000782c0ff */
[----:B------:R-:W-:-:S13]  /*0730*/  PLOP3.LUT P0, PT, P0, P1, PT, 0x2f, 0xf2 ;  /* 0x0000000000f2781c */ /* 0x000fda0000702577 */
[----:B------:R-:W-:Y:S05]  /*0740*/  @P0 BRA `(.L_x_14) ;  /* 0x0000000400000947 */ /* 0x000fea0003800000 */
[----:B------:R-:W-:Y:S02]  /*0750*/  ISETP.GE.AND P0, PT, R11, RZ, PT ;  /* 0x000000ff0b00720c */ /* 0x000fe40003f06270 */
[----:B------:R-:W-:-:S11]  /*0760*/  ISETP.GE.AND P1, PT, R10, RZ, PT ;  /* 0x000000ff0a00720c */ /* 0x000fd60003f26270 */
[----:B------:R-:W-:Y:S02]  /*0770*/  @P0 IMAD.MOV.U32 R9, RZ, RZ, RZ ;  /* 0x000000ffff090224 */ /* 0x000fe400078e00ff */
[----:B------:R-:W-:Y:S01]  /*0780*/  @!P0 FFMA R2, R2, 1.84467440737095516160e+19, RZ ;  /* 0x5f80000002028823 */ /* 0x000fe200000000ff */
[----:B------:R-:W-:Y:S02]  /*0790*/  @!P0 IMAD.MOV.U32 R9, RZ, RZ, -0x40 ;  /* 0xffffffc0ff098424 */ /* 0x000fe400078e00ff */
[----:B------:R-:W-:Y:S02]  /*07a0*/  @!P1 FFMA R7, R0, 1.84467440737095516160e+19, RZ ;  /* 0x5f80000000079823 */ /* 0x000fe400000000ff */
[----:B------:R-:W-:-:S07]  /*07b0*/  @!P1 VIADD R9, R9, 0x40 ;  /* 0x0000004009099836 */ /* 0x000fce0000000000 */
.L_x_10:
[----:B------:R-:W-:Y:S01]  /*07c0*/  LEA R10, R8, 0xc0800000, 0x17 ;  /* 0xc0800000080a7811 */ /* 0x000fe200078eb8ff */
[----:B------:R-:W-:Y:S04]  /*07d0*/  BSSY.RECONVERGENT B2, `(.L_x_15) ;  /* 0x0000036000027945 */ /* 0x000fe80003800200 */
[----:B------:R-:W-:Y:S02]  /*07e0*/  IMAD.IADD R10, R7, 0x1, -R10 ;  /* 0x00000001070a7824 */ /* 0x000fe400078e0a0a */
[----:B------:R-:W-:Y:S02]  /*07f0*/  VIADD R7, R12, 0xffffff81 ;  /* 0xffffff810c077836 */ /* 0x000fe40000000000 */
[----:B------:R-:W0:Y:S01]  /*0800*/  MUFU.RCP R11, R10 ;  /* 0x0000000a000b7308 */ /* 0x000e220000001000 */
[----:B------:R-:W-:Y:S01]  /*0810*/  FADD.FTZ R13, -R10, -RZ ;  /* 0x800000ff0a0d7221 */ /* 0x000fe20000010100 */
[C---:B------:R-:W-:Y:S01]  /*0820*/  IMAD R2, R7.reuse, -0x800000, R2 ;  /* 0xff80000007027824 */ /* 0x040fe200078e0202 */
[----:B------:R-:W-:-:S05]  /*0830*/  IADD3 R8, PT, PT, R7, 0x7f, -R8 ;  /* 0x0000007f07087810 */ /* 0x000fca0007ffe808 */
[----:B------:R-:W-:Y:S02]  /*0840*/  IMAD.IADD R8, R8, 0x1, R9 ;  /* 0x0000000108087824 */ /* 0x000fe400078e0209 */
[----:B0-----:R-:W-:-:S04]  /*0850*/  FFMA R12, R11, R13, 1 ;  /* 0x3f8000000b0c7423 */ /* 0x001fc8000000000d */
[----:B------:R-:W-:-:S04]  /*0860*/  FFMA R14, R11, R12, R11 ;  /* 0x0000000c0b0e7223 */ /* 0x000fc8000000000b */
[----:B------:R-:W-:-:S04]  /*0870*/  FFMA R11, R2, R14, RZ ;  /* 0x0000000e020b7223 */ /* 0x000fc800000000ff */
[----:B------:R-:W-:-:S04]  /*0880*/  FFMA R12, R13, R11, R2 ;  /* 0x0000000b0d0c7223 */ /* 0x000fc80000000002 */
[----:B------:R-:W-:-:S04]  /*0890*/  FFMA R11, R14, R12, R11 ;  /* 0x0000000c0e0b7223 */ /* 0x000fc8000000000b */
[----:B------:R-:W-:-:S04]  /*08a0*/  FFMA R12, R13, R11, R2 ;  /* 0x0000000b0d0c7223 */ /* 0x000fc80000000002 */
[----:B------:R-:W-:-:S05]  /*08b0*/  FFMA R2, R14, R12, R11 ;  /* 0x0000000c0e027223 */ /* 0x000fca000000000b */
[----:B------:R-:W-:-:S04]  /*08c0*/  SHF.R.U32.HI R7, RZ, 0x17, R2 ;  /* 0x00000017ff077819 */ /* 0x000fc80000011602 */
[----:B------:R-:W-:-:S05]  /*08d0*/  LOP3.LUT R7, R7, 0xff, RZ, 0xc0, !PT ;  /* 0x000000ff07077812 */ /* 0x000fca00078ec0ff */
[----:B------:R-:W-:-:S04]  /*08e0*/  IMAD.IADD R13, R7, 0x1, R8 ;  /* 0x00000001070d7824 */ /* 0x000fc800078e0208 */
[----:B------:R-:W-:-:S05]  /*08f0*/  VIADD R7, R13, 0xffffffff ;  /* 0xffffffff0d077836 */ /* 0x000fca0000000000 */
[----:B------:R-:W-:-:S13]  /*0900*/  ISETP.GE.U32.AND P0, PT, R7, 0xfe, PT ;  /* 0x000000fe0700780c */ /* 0x000fda0003f06070 */
[----:B------:R-:W-:Y:S05]  /*0910*/  @!P0 BRA `(.L_x_16) ;  /* 0x0000000000808947 */ /* 0x000fea0003800000 */
[----:B------:R-:W-:-:S13]  /*0920*/  ISETP.GT.AND P0, PT, R13, 0xfe, PT ;  /* 0x000000fe0d00780c */ /* 0x000fda0003f04270 */
[----:B------:R-:W-:Y:S05]  /*0930*/  @P0 BRA `(.L_x_17) ;  /* 0x00000000006c0947 */ /* 0x000fea0003800000 */
[----:B------:R-:W-:-:S13]  /*0940*/  ISETP.GE.AND P0, PT, R13, 0x1, PT ;  /* 0x000000010d00780c */ /* 0x000fda0003f06270 */
[----:B------:R-:W-:Y:S05]  /*0950*/  @P0 BRA `(.L_x_18) ;  /* 0x0000000000740947 */ /* 0x000fea0003800000 */
[----:B------:R-:W-:Y:S02]  /*0960*/  ISETP.GE.AND P0, PT, R13, -0x18, PT ;  /* 0xffffffe80d00780c */ /* 0x000fe40003f06270 */
[----:B------:R-:W-:-:S11]  /*0970*/  LOP3.LUT R2, R2, 0x80000000, RZ, 0xc0, !PT ;  /* 0x8000000002027812 */ /* 0x000fd600078ec0ff */
[----:B------:R-:W-:Y:S05]  /*0980*/  @!P0 BRA `(.L_x_18) ;  /* 0x0000000000688947 */ /* 0x000fea0003800000 */
[CCC-:B------:R-:W-:Y:S01]  /*0990*/  FFMA.RZ R7, R14.reuse, R12.reuse, R11.reuse ;  /* 0x0000000c0e077223 */ /* 0x1c0fe2000000c00b */
[C---:B------:R-:W-:Y:S02]  /*09a0*/  VIADD R10, R13.reuse, 0x20 ;  /* 0x000000200d0a7836 */ /* 0x040fe40000000000 */
[CCC-:B------:R-:W-:Y:S01]  /*09b0*/  FFMA.RM R8, R14.reuse, R12.reuse, R11.reuse ;  /* 0x0000000c0e087223 */ /* 0x1c0fe2000000400b */
[----:B------:R-:W-:Y:S02]  /*09c0*/  ISETP.NE.AND P2, PT, R13, RZ, PT ;  /* 0x000000ff0d00720c */ /* 0x000fe40003f45270 */
[----:B------:R-:W-:Y:S01]  /*09d0*/  LOP3.LUT R9, R7, 0x7fffff, RZ, 0xc0, !PT ;  /* 0x007fffff07097812 */ /* 0x000fe200078ec0ff */
[----:B------:R-:W-:Y:S01]  /*09e0*/  FFMA.RP R7, R14, R12, R11 ;  /* 0x0000000c0e077223 */ /* 0x000fe2000000800b */
[----:B------:R-:W-:Y:S01]  /*09f0*/  IMAD.MOV R11, RZ, RZ, -R13 ;  /* 0x000000ffff0b7224 */ /* 0x000fe200078e0a0d */
[----:B------:R-:W-:Y:S02]  /*0a00*/  ISETP.NE.AND P1, PT, R13, RZ, PT ;  /* 0x000000ff0d00720c */ /* 0x000fe40003f25270 */
[----:B------:R-:W-:-:S02]  /*0a10*/  LOP3.LUT R9, R9, 0x800000, RZ, 0xfc, !PT ;  /* 0x0080000009097812 */ /* 0x000fc400078efcff */
[----:B------:R-:W-:Y:S02]  /*0a20*/  FSETP.NEU.FTZ.AND P0, PT, R7, R8, PT ;  /* 0x000000080700720b */ /* 0x000fe40003f1d000 */
[----:B------:R-:W-:Y:S02]  /*0a30*/  SHF.L.U32 R10, R9, R10, RZ ;  /* 0x0000000a090a7219 */ /* 0x000fe400000006ff */
[----:B------:R-:W-:Y:S02]  /*0a40*/  SEL R8, R11, RZ, P2 ;  /* 0x000000ff0b087207 */ /* 0x000fe40001000000 */
[----:B------:R-:W-:Y:S02]  /*0a50*/  ISETP.NE.AND P1, PT, R10, RZ, P1 ;  /* 0x000000ff0a00720c */ /* 0x000fe40000f25270 */
[----:B------:R-:W-:Y:S02]  /*0a60*/  SHF.R.U32.HI R8, RZ, R8, R9 ;  /* 0x00000008ff087219 */ /* 0x000fe40000011609 */
[----:B------:R-:W-:-:S02]  /*0a70*/  PLOP3.LUT P0, PT, P0, P1, PT, 0xf8, 0x8f ;  /* 0x00000000008f781c */ /* 0x000fc40000703f70 */
[----:B------:R-:W-:Y:S02]  /*0a80*/  SHF.R.U32.HI R10, RZ, 0x1, R8 ;  /* 0x00000001ff0a7819 */ /* 0x000fe40000011608 */
[----:B------:R-:W-:-:S04]  /*0a90*/  SEL R7, RZ, 0x1, !P0 ;  /* 0x00000001ff077807 */ /* 0x000fc80004000000 */
[----:B------:R-:W-:-:S04]  /*0aa0*/  LOP3.LUT R7, R7, 0x1, R10, 0xf8, !PT ;  /* 0x0000000107077812 */ /* 0x000fc800078ef80a */
[----:B------:R-:W-:-:S05]  /*0ab0*/  LOP3.LUT R7, R7, R8, RZ, 0xc0, !PT ;  /* 0x0000000807077212 */ /* 0x000fca00078ec0ff */
[----:B------:R-:W-:-:S05]  /*0ac0*/  IMAD.IADD R7, R10, 0x1, R7 ;  /* 0x000000010a077824 */ /* 0x000fca00078e0207 */
[----:B------:R-:W-:Y:S01]  /*0ad0*/  LOP3.LUT R2, R7, R2, RZ, 0xfc, !PT ;  /* 0x0000000207027212 */ /* 0x000fe200078efcff */
[----:B------:R-:W-:Y:S06]  /*0ae0*/  BRA `(.L_x_18) ;  /* 0x0000000000107947 */ /* 0x000fec0003800000 */
.L_x_17:
[----:B------:R-:W-:-:S04]  /*0af0*/  LOP3.LUT R2, R2, 0x80000000, RZ, 0xc0, !PT ;  /* 0x8000000002027812 */ /* 0x000fc800078ec0ff */
[----:B------:R-:W-:Y:S01]  /*0b00*/  LOP3.LUT R2, R2, 0x7f800000, RZ, 0xfc, !PT ;  /* 0x7f80000002027812 */ /* 0x000fe200078efcff */
[----:B------:R-:W-:Y:S06]  /*0b10*/  BRA `(.L_x_18) ;  /* 0x0000000000047947 */ /* 0x000fec0003800000 */
.L_x_16:
[----:B------:R-:W-:-:S07]  /*0b20*/  IMAD R2, R8, 0x800000, R2 ;  /* 0x0080000008027824 */ /* 0x000fce00078e0202 */
.L_x_18:
[----:B------:R-:W-:Y:S05]  /*0b30*/  BSYNC.RECONVERGENT B2 ;  /* 0x0000000000027941 */ /* 0x000fea0003800200 */
.L_x_15:
[----:B------:R-:W-:Y:S05]  /*0b40*/  BRA `(.L_x_19) ;  /* 0x0000000000207947 */ /* 0x000fea0003800000 */
.L_x_14:
[----:B------:R-:W-:-:S04]  /*0b50*/  LOP3.LUT R2, R7, 0x80000000, R2, 0x48, !PT ;  /* 0x8000000007027812 */ /* 0x000fc800078e4802 */
[----:B------:R-:W-:Y:S01]  /*0b60*/  LOP3.LUT R2, R2, 0x7f800000, RZ, 0xfc, !PT ;  /* 0x7f80000002027812 */ /* 0x000fe200078efcff */
[----:B------:R-:W-:Y:S06]  /*0b70*/  BRA `(.L_x_19) ;  /* 0x0000000000147947 */ /* 0x000fec0003800000 */
.L_x_13:
[----:B------:R-:W-:Y:S01]  /*0b80*/  LOP3.LUT R2, R7, 0x80000000, R2, 0x48, !PT ;  /* 0x8000000007027812 */ /* 0x000fe200078e4802 */
[----:B------:R-:W-:Y:S06]  /*0b90*/  BRA `(.L_x_19) ;  /* 0x00000000000c7947 */ /* 0x000fec0003800000 */
.L_x_12:
[----:B------:R-:W0:Y:S01]  /*0ba0*/  MUFU.RSQ R2, -QNAN ;  /* 0xffc0000000027908 */ /* 0x000e220000001400 */
[----:B------:R-:W-:Y:S05]  /*0bb0*/  BRA `(.L_x_19) ;  /* 0x0000000000047947 */ /* 0x000fea0003800000 */
.L_x_11:
[----:B------:R-:W-:-:S07]  /*0bc0*/  FADD.FTZ R2, R2, R0 ;  /* 0x0000000002027221 */ /* 0x000fce0000010000 */
.L_x_19:
[----:B------:R-:W-:Y:S05]  /*0bd0*/  BSYNC.RECONVERGENT B1 ;  /* 0x0000000000017941 */ /* 0x000fea0003800200 */
.L_x_9:
[----:B------:R-:W-:-:S04]  /*0be0*/  IMAD.MOV.U32 R7, RZ, RZ, 0x0 ;  /* 0x00000000ff077424 */ /* 0x000fc800078e00ff */
[----:B0-----:R-:W-:Y:S05]  /*0bf0*/  RET.REL.NODEC R6 `(_Z24apply_black_point_kernelPfifff) ;  /* 0xfffffff406007950 */ /* 0x001fea0003c3ffff */
.L_x_20:
[----:B------:R-:W-:-:S00]  /*0c00*/  BRA `(.L_x_20) ;  /* 0xfffffffc00fc7947 */ /* 0x000fc0000383ffff */
[----:B------:R-:W-:-:S00]  /*0c10*/  NOP ;  /* 0x0000000000007918 */ /* 0x000fc00000000000 */
        /* <DEDUP_REMOVED lines=14> */
.L_x_31:


//--------------------- .text._Z24compute_histogram_kernelPKfPiiif --------------------------
	.section	.text._Z24compute_histogram_kernelPKfPiiif,"ax",@progbits
	.align	128
        .global         _Z24compute_histogram_kernelPKfPiiif
        .type           _Z24compute_histogram_kernelPKfPiiif,@function
        .size           _Z24compute_histogram_kernelPKfPiiif,(.L_x_33 - _Z24compute_histogram_kernelPKfPiiif)
        .other          _Z24compute_histogram_kernelPKfPiiif,@"STO_CUDA_ENTRY STV_DEFAULT"
_Z24compute_histogram_kernelPKfPiiif:
.text._Z24compute_histogram_kernelPKfPiiif:
        /* <DEDUP_REMOVED lines=10> */
[----:B------:R-:W-:Y:S01]  /*00a0*/  SHF.L.U32 R5, R0, 0x2, RZ ;  /* 0x0000000200057819 */ /* 0x000fe200000006ff */
[----:B------:R-:W2:Y:S04]  /*00b0*/  LDCU UR5, c[0x0][0x398] ;  /* 0x00007300ff0577ac */ /* 0x000ea80008000800 */
[----:B0-----:R-:W-:-:S05]  /*00c0*/  IMAD.WIDE R2, R5, 0x4, R2 ;  /* 0x0000000405027825 */ /* 0x001fca00078e0202 */
[----:B-1----:R-:W2:Y:S01]  /*00d0*/  LDG.E R0, desc[UR6][R2.64] ;  /* 0x0000000602007981 */ /* 0x002ea2000c1e1900 */
[----:B------:R-:W-:Y:S01]  /*00e0*/  BSSY.RECONVERGENT B0, `(.L_x_21) ;  /* 0x000000b000007945 */ /* 0x000fe20003800200 */
[----:B--2---:R-:W-:-:S13]  /*00f0*/  FSETP.GTU.AND P0, PT, R0, UR5, PT ;  /* 0x0000000500007c0b */ /* 0x004fda000bf0c000 */
[----:B------:R-:W-:Y:S05]  /*0100*/  @!P0 BRA `(.L_x_22) ;  /* 0x0000000000088947 */ /* 0x000fea0003800000 */
[----:B------:R0:W5:Y:S01]  /*0110*/  LDG.E R4, desc[UR6][R2.64+0x4] ;  /* 0x0000040602047981 */ /* 0x000162000c1e1900 */
[----:B------:R-:W-:Y:S05]  /*0120*/  BRA `(.L_x_23) ;  /* 0x0000000000187947 */ /* 0x000fea0003800000 */
.L_x_22:
[----:B------:R-:W2:Y:S02]  /*0130*/  LDG.E R4, desc[UR6][R2.64+0x4] ;  /* 0x0000040602047981 */ /* 0x000ea4000c1e1900 */
[----:B--2---:R-:W-:-:S13]  /*0140*/  FSETP.GTU.AND P0, PT, R4, UR5, PT ;  /* 0x0000000504007c0b */ /* 0x004fda000bf0c000 */
[----:B------:R-:W-:Y:S05]  /*0150*/  @P0 BRA `(.L_x_23) ;  /* 0x00000000000c0947 */ /* 0x000fea0003800000 */
[----:B------:R-:W2:Y:S02]  /*0160*/  LDG.E R5, desc[UR6][R2.64+0x8] ;  /* 0x0000080602057981 */ /* 0x000ea4000c1e1900 */
[----:B--2---:R-:W-:-:S13]  /*0170*/  FSETP.GTU.AND P0, PT, R5, UR5, PT ;  /* 0x0000000505007c0b */ /* 0x004fda000bf0c000 */
[----:B------:R-:W-:Y:S05]  /*0180*/  @!P0 EXIT ;  /* 0x000000000000894d */ /* 0x000fea0003800000 */
.L_x_23:
[----:B------:R-:W-:Y:S05]  /*0190*/  BSYNC.RECONVERGENT B0 ;  /* 0x0000000000007941 */ /* 0x000fea0003800200 */
.L_x_21:
[----:B0-----:R-:W2:Y:S01]  /*01a0*/  LDG.E R2, desc[UR6][R2.64+0x8] ;  /* 0x0000080602027981 */ /* 0x001ea2000c1e1900 */
[----:B------:R-:W0:Y:S01]  /*01b0*/  LDCU UR8, c[0x0][0x394] ;  /* 0x00007280ff0877ac */ /* 0x000e220008000800 */
[----:B-----5:R-:W-:-:S04]  /*01c0*/  FMUL R5, R4, 0.71520000696182250977 ;  /* 0x3f37175904057820 */ /* 0x020fc80000400000 */
[----:B------:R-:W-:Y:S01]  /*01d0*/  FFMA R5, R0, 0.21259999275207519531, R5 ;  /* 0x3e59b3d000057823 */ /* 0x000fe20000000005 */
[----:B0-----:R-:W-:-:S06]  /*01e0*/  UIADD3 UR4, UPT, UPT, UR8, -0x1, URZ ;  /* 0xffffffff08047890 */ /* 0x001fcc000fffe0ff */
[----:B------:R-:W-:Y:S01]  /*01f0*/  I2FP.F32.S32 R0, UR4 ;  /* 0x0000000400007c45 */ /* 0x000fe20008201400 */
[----:B--2---:R-:W-:-:S04]  /*0200*/  FFMA.SAT R5, R2, 0.072200000286102294922, R5 ;  /* 0x3d93dd9802057823 */ /* 0x004fc80000002005 */
[----:B------:R-:W-:-:S04]  /*0210*/  FMUL R0, R5, R0 ;  /* 0x0000000005007220 */ /* 0x000fc80000400000 */
[----:B------:R-:W0:Y:S02]  /*0220*/  F2I.TRUNC.NTZ R7, R0 ;  /* 0x0000000000077305 */ /* 0x000e24000020f100 */
[----:B0-----:R-:W-:-:S04]  /*0230*/  ISETP.GE.AND P0, PT, R7, UR8, PT ;  /* 0x0000000807007c0c */ /* 0x001fc8000bf06270 */
[----:B------:R-:W-:-:S13]  /*0240*/  ISETP.LT.OR P0, PT, R7, RZ, P0 ;  /* 0x000000ff0700720c */ /* 0x000fda0000701670 */
[----:B------:R-:W-:Y:S05]  /*0250*/  @P0 EXIT ;  /* 0x000000000000094d */ /* 0x000fea0003800000 */
[----:B------:R-:W0:Y:S01]  /*0260*/  LDC.64 R2, c[0x0][0x388] ;  /* 0x0000e200ff027b82 */ /* 0x000e220000000a00 */
[----:B------:R-:W-:Y:S02]  /*0270*/  HFMA2 R5, -RZ, RZ, 0, 5.9604644775390625e-08 ;  /* 0x00000001ff057431 */ /* 0x000fe400000001ff */
[----:B0-----:R-:W-:-:S05]  /*0280*/  IMAD.WIDE.U32 R2, R7, 0x4, R2 ;  /* 0x0000000407027825 */ /* 0x001fca00078e0002 */
[----:B------:R-:W-:Y:S01]  /*0290*/  REDG.E.ADD.STRONG.GPU desc[UR6][R2.64], R5 ;  /* 0x000000050200798e */ /* 0x000fe2000c12e106 */
[----:B------:R-:W-:Y:S05]  /*02a0*/  EXIT ;  /* 0x000000000000794d */ /* 0x000fea0003800000 */
.L_x_24:
        /* <DEDUP_REMOVED lines=13> */
.L_x_33:


//--------------------- .text._Z27collect_valid_values_kernelPKfPfPii --------------------------
	.section	.text._Z27collect_valid_values_kernelPKfPfPii,"ax",@progbits
	.align	128
        .global         _Z27collect_valid_values_kernelPKfPfPii
        .type           _Z27collect_valid_values_kernelPKfPfPii,@function
        .size           _Z27collect_valid_values_kernelPKfPfPii,(.L_x_34 - _Z27collect_valid_values_kernelPKfPfPii)
        .other          _Z27collect_valid_values_kernelPKfPfPii,@"STO_CUDA_ENTRY STV_DEFAULT"
_Z27collect_valid_values_kernelPKfPfPii:
.text._Z27collect_valid_values_kernelPKfPfPii:
        /* <DEDUP_REMOVED lines=10> */
[----:B------:R-:W-:-:S04]  /*00a0*/  IMAD.SHL.U32 R5, R0, 0x4, RZ ;  /* 0x0000000400057824 */ /* 0x000fc800078e00ff */
[----:B0-----:R-:W-:-:S05]  /*00b0*/  IMAD.WIDE R2, R5, 0x4, R2 ;  /* 0x0000000405027825 */ /* 0x001fca00078e0202 */
[----:B-1----:R-:W2:Y:S01]  /*00c0*/  LDG.E R9, desc[UR6][R2.64] ;  /* 0x0000000602097981 */ /* 0x002ea2000c1e1900 */
[----:B------:R-:W-:Y:S01]  /*00d0*/  UIMAD UR4, UR4, 0x3, URZ ;  /* 0x00000003040478a4 */ /* 0x000fe2000f8e02ff */
[----:B------:R-:W-:Y:S01]  /*00e0*/  BSSY.RECONVERGENT B0, `(.L_x_25) ;  /* 0x0000014000007945 */ /* 0x000fe20003800200 */
[----:B--2---:R-:W-:-:S04]  /*00f0*/  FSETP.GE.AND P0, PT, R9, RZ, PT ;  /* 0x000000ff0900720b */ /* 0x004fc80003f06000 */
[----:B------:R-:W-:-:S13]  /*0100*/  FSETP.EQU.OR P0, PT, |R9|, +INF , !P0 ;  /* 0x7f8000000900780b */ /* 0x000fda000470a600 */
[----:B------:R-:W-:Y:S05]  /*0110*/  @P0 BRA `(.L_x_26) ;  /* 0x0000000000400947 */ /* 0x000fea0003800000 */
[----:B------:R-:W0:Y:S01]  /*0120*/  S2R R7, SR_LANEID ;  /* 0x0000000000077919 */ /* 0x000e220000000000 */
[----:B------:R-:W-:Y:S01]  /*0130*/  VOTEU.ANY UR5, UPT, PT ;  /* 0x0000000000057886 */ /* 0x000fe200038e0100 */
[----:B------:R-:W1:Y:S01]  /*0140*/  LDC.64 R4, c[0x0][0x390] ;  /* 0x0000e400ff047b82 */ /* 0x000e620000000a00 */
[----:B------:R-:W0:Y:S08]  /*0150*/  FLO.U32 R0, UR5 ;  /* 0x0000000500007d00 */ /* 0x000e3000080e0000 */
[----:B------:R-:W1:Y:S01]  /*0160*/  POPC R13, UR5 ;  /* 0x00000005000d7d09 */ /* 0x000e620008000000 */
[----:B0-----:R-:W-:-:S13]  /*0170*/  ISETP.EQ.U32.AND P0, PT, R0, R7, PT ;  /* 0x000000070000720c */ /* 0x001fda0003f02070 */
[----:B-1----:R-:W2:Y:S01]  /*0180*/  @P0 ATOMG.E.ADD.STRONG.GPU PT, R5, desc[UR6][R4.64], R13 ;  /* 0x8000000d040509a8 */ /* 0x002ea200081ef106 */
[----:B------:R-:W0:Y:S02]  /*0190*/  S2R R6, SR_LTMASK ;  /* 0x0000000000067919 */ /* 0x000e240000003900 */
[----:B0-----:R-:W-:-:S06]  /*01a0*/  LOP3.LUT R8, R6, UR5, RZ, 0xc0, !PT ;  /* 0x0000000506087c12 */ /* 0x001fcc000f8ec0ff */
[----:B------:R-:W0:Y:S01]  /*01b0*/  POPC R8, R8 ;  /* 0x0000000800087309 */ /* 0x000e220000000000 */
[----:B--2---:R-:W0:Y:S02]  /*01c0*/  SHFL.IDX PT, R11, R5, R0, 0x1f ;  /* 0x00001f00050b7589 */ /* 0x004e2400000e0000 */
[----:B0-----:R-:W-:-:S05]  /*01d0*/  IMAD.IADD R11, R11, 0x1, R8 ;  /* 0x000000010b0b7824 */ /* 0x001fca00078e0208 */
[----:B------:R-:W-:-:S13]  /*01e0*/  ISETP.GE.AND P0, PT, R11, UR4, PT ;  /* 0x000000040b007c0c */ /* 0x000fda000bf06270 */
[----:B------:R-:W0:Y:S02]  /*01f0*/  @!P0 LDC.64 R6, c[0x0][0x388] ;  /* 0x0000e200ff068b82 */ /* 0x000e240000000a00 */
[----:B0-----:R-:W-:-:S05]  /*0200*/  @!P0 IMAD.WIDE R6, R11, 0x4, R6 ;  /* 0x000000040b068825 */ /* 0x001fca00078e0206 */
[----:B------:R0:W-:Y:S02]  /*0210*/  @!P0 STG.E desc[UR6][R6.64], R9 ;  /* 0x0000000906008986 */ /* 0x0001e4000c101906 */
.L_x_26:
[----:B------:R-:W-:Y:S05]  /*0220*/  BSYNC.RECONVERGENT B0 ;  /* 0x0000000000007941 */ /* 0x000fea0003800200 */
.L_x_25:
[----:B0-----:R-:W2:Y:S01]  /*0230*/  LDG.E R9, desc[UR6][R2.64+0x4] ;  /* 0x0000040602097981 */ /* 0x001ea2000c1e1900 */
        /* <DEDUP_REMOVED lines=20> */
.L_x_28:
[----:B------:R-:W-:Y:S05]  /*0380*/  BSYNC.RECONVERGENT B0 ;  /* 0x0000000000007941 */ /* 0x000fea0003800200 */
.L_x_27:
[----:B0-----:R-:W2:Y:S02]  /*0390*/  LDG.E R5, desc[UR6][R2.64+0x8] ;  /* 0x0000080602057981 */ /* 0x001ea4000c1e1900 */
[----:B--2---:R-:W-:-:S04]  /*03a0*/  FSETP.GE.AND P0, PT, R5, RZ, PT ;  /* 0x000000ff0500720b */ /* 0x004fc80003f06000 */
[----:B------:R-:W-:-:S13]  /*03b0*/  FSETP.EQU.OR P0, PT, |R5|, +INF , !P0 ;  /* 0x7f8000000500780b */ /* 0x000fda000470a600 */
[----:B------:R-:W-:Y:S05]  /*03c0*/  @P0 EXIT ;  /* 0x000000000000094d */ /* 0x000fea0003800000 */
        /* <DEDUP_REMOVED lines=13> */
[----:B------:R-:W-:Y:S05]  /*04a0*/  @P0 EXIT ;  /* 0x000000000000094d */ /* 0x000fea0003800000 */
[----:B------:R-:W0:Y:S02]  /*04b0*/  LDC.64 R2, c[0x0][0x388] ;  /* 0x0000e200ff027b82 */ /* 0x000e240000000a00 */
[----:B0-----:R-:W-:-:S05]  /*04c0*/  IMAD.WIDE R2, R7, 0x4, R2 ;  /* 0x0000000407027825 */ /* 0x001fca00078e0202 */
[----:B------:R-:W-:Y:S01]  /*04d0*/  STG.E desc[UR6][R2.64], R5 ;  /* 0x0000000502007986 */ /* 0x000fe2000c101906 */
[----:B------:R-:W-:Y:S05]  /*04e0*/  EXIT ;  /* 0x000000000000794d */ /* 0x000fea0003800000 */
.L_x_29:
        /* <DEDUP_REMOVED lines=9> */
.L_x_34:


//--------------------- .text._Z26autostretch_stretch_kernelPfiff --------------------------
	.section	.text._Z26autostretch_stretch_kernelPfiff,"ax",@progbits
	.align	128
        .global         _Z26autostretch_stretch_kernelPfiff
        .type           _Z26autostretch_stretch_kernelPfiff,@function
        .size           _Z26autostretch_stretch_kernelPfiff,(.L_x_35 - _Z26autostretch_stretch_kernelPfiff)
        .other          _Z26autostretch_stretch_kernelPfiff,@"STO_CUDA_ENTRY STV_DEFAULT"
_Z26autostretch_stretch_kernelPfiff:
.text._Z26autostretch_stretch_kernelPfiff:
        /* <DEDUP_REMOVED lines=11> */
[----:B------:R-:W2:Y:S01]  /*00b0*/  LDCU UR6, c[0x0][0x38c] ;  /* 0x00007180ff0677ac */ /* 0x000ea20008000800 */
[----:B------:R-:W3:Y:S02]  /*00c0*/  LDCU UR7, c[0x0][0x390] ;  /* 0x00007200ff0777ac */ /* 0x000ee40008000800 */
[----:B0-----:R-:W-:-:S05]  /*00d0*/  IMAD.WIDE R2, R5, 0x4, R2 ;  /* 0x0000000405027825 */ /* 0x001fca00078e0202 */
[----:B-1----:R-:W2:Y:S04]  /*00e0*/  LDG.E R0, desc[UR4][R2.64] ;  /* 0x0000000402007981 */ /* 0x002ea8000c1e1900 */
[----:B------:R-:W4:Y:S04]  /*00f0*/  LDG.E R4, desc[UR4][R2.64+0x4] ;  /* 0x0000040402047981 */ /* 0x000f28000c1e1900 */
[----:B------:R-:W5:Y:S01]  /*0100*/  LDG.E R5, desc[UR4][R2.64+0x8] ;  /* 0x0000080402057981 */ /* 0x000f62000c1e1900 */
[----:B--2---:R-:W-:Y:S01]  /*0110*/  FADD R0, R0, -UR6 ;  /* 0x8000000600007e21 */ /* 0x004fe20008000000 */
[----:B----4-:R-:W-:-:S03]  /*0120*/  FADD R4, R4, -UR6 ;  /* 0x8000000604047e21 */ /* 0x010fc60008000000 */
[----:B---3--:R-:W-:Y:S01]  /*0130*/  FMUL R0, R0, UR7 ;  /* 0x0000000700007c20 */ /* 0x008fe20008400000 */
[----:B-----5:R-:W-:Y:S01]  /*0140*/  FADD R5, R5, -UR6 ;  /* 0x8000000605057e21 */ /* 0x020fe20008000000 */
[----:B------:R-:W-:-:S03]  /*0150*/  FMUL R4, R4, UR7 ;  /* 0x0000000704047c20 */ /* 0x000fc60008400000 */
[C---:B------:R-:W-:Y:S01]  /*0160*/  FSETP.GEU.AND P0, PT, R0.reuse, RZ, PT ;  /* 0x000000ff0000720b */ /* 0x040fe20003f0e000 */
[----:B------:R-:W-:Y:S01]  /*0170*/  FMUL R5, R5, UR7 ;  /* 0x0000000705057c20 */ /* 0x000fe20008400000 */
[----:B------:R-:W-:Y:S02]  /*0180*/  FMNMX.NAN R0, R0, 1, PT ;  /* 0x3f80000000007809 */ /* 0x000fe40003820000 */
[C---:B------:R-:W-:Y:S02]  /*0190*/  FSETP.GEU.AND P1, PT, R4.reuse, RZ, PT ;  /* 0x000000ff0400720b */ /* 0x040fe40003f2e000 */
[----:B------:R-:W-:Y:S02]  /*01a0*/  FMNMX.NAN R4, R4, 1, PT ;  /* 0x3f80000004047809 */ /* 0x000fe40003820000 */
[C---:B------:R-:W-:Y:S02]  /*01b0*/  FSETP.GEU.AND P2, PT, R5.reuse, RZ, PT ;  /* 0x000000ff0500720b */ /* 0x040fe40003f4e000 */
[----:B------:R-:W-:-:S02]  /*01c0*/  FMNMX.NAN R6, R5, 1, PT ;  /* 0x3f80000005067809 */ /* 0x000fc40003820000 */
[----:B------:R-:W-:Y:S02]  /*01d0*/  FSEL R5, R0, RZ, P0 ;  /* 0x000000ff00057208 */ /* 0x000fe40000000000 */
[----:B------:R-:W-:Y:S02]  /*01e0*/  FSEL R7, R4, RZ, P1 ;  /* 0x000000ff04077208 */ /* 0x000fe40000800000 */
[----:B------:R-:W-:Y:S01]  /*01f0*/  FSEL R9, R6, RZ, P2 ;  /* 0x000000ff06097208 */ /* 0x000fe20001000000 */
[----:B------:R-:W-:Y:S04]  /*0200*/  STG.E desc[UR4][R2.64], R5 ;  /* 0x0000000502007986 */ /* 0x000fe8000c101904 */
[----:B------:R-:W-:Y:S04]  /*0210*/  STG.E desc[UR4][R2.64+0x4], R7 ;  /* 0x0000040702007986 */ /* 0x000fe8000c101904 */
[----:B------:R-:W-:Y:S01]  /*0220*/  STG.E desc[UR4][R2.64+0x8], R9 ;  /* 0x0000080902007986 */ /* 0x000fe2000c101904 */
[----:B------:R-:W-:Y:S05]  /*0230*/  EXIT ;  /* 0x000000000000794d */ /* 0x000fea0003800000 */
.L_x_30:
        /* <DEDUP_REMOVED lines=12> */
.L_x_35:


//--------------------- .nv.shared.reserved.0     --------------------------
	.section	.nv.shared.reserved.0,"aw",@nobits
	.weak		__nv_reservedSMEM_offset_0_alias
	.size		__nv_reservedSMEM_offset_0_alias, 0, 64
	.other		__nv_reservedSMEM_offset_0_alias,@"STO_CUDA_RESERVED_SHARED STV_DEFAULT"
__nv_reservedSMEM_offset_0_alias:
	.zero		0
	.zero		64


//--------------------- .nv.constant0._Z24apply_black_point_kernelPfifff --------------------------
	.section	.nv.constant0._Z24apply_black_point_kernelPfifff,"a",@progbits
	.sectionflags	@""
	.align	4
.nv.constant0._Z24apply_black_point_kernelPfifff:
	.zero		920


//--------------------- .nv.constant0._Z24compute_histogram_kernelPKfPiiif --------------------------
	.section	.nv.constant0._Z24compute_histogram_kernelPKfPiiif,"a",@progbits
	.sectionflags	@""
	.align	4
.nv.constant0._Z24compute_histogram_kernelPKfPiiif:
	.zero		924


//--------------------- .nv.constant0._Z27collect_valid_values_kernelPKfPfPii --------------------------
	.section	.nv.constant0._Z27collect_valid_values_kernelPKfPfPii,"a",@progbits
	.sectionflags	@""
	.align	4
.nv.constant0._Z27collect_valid_values_kernelPKfPfPii:
	.zero		924


//--------------------- .nv.constant0._Z26autostretch_stretch_kernelPfiff --------------------------
	.section	.nv.constant0._Z26autostretch_stretch_kernelPfiff,"a",@progbits
	.sectionflags	@""
	.align	4
.nv.constant0._Z26autostretch_stretch_kernelPfiff:
	.zero		916


//--------------------- SYMBOLS --------------------------

	.type		.nv.reservedSmem.offset0,@object
	.size		.nv.reservedSmem.offset0,0x4
